	.target	sm_90a

	.elftype	@"ET_EXEC"


//--------------------- .note.nv.tkinfo           --------------------------
	.section	.note.nv.tkinfo,"",@"SHT_NOTE"
	.sectionflags	@"SHF_NOTE_NV_TKINFO"
	.tkinfo
        /*0018*/ 	.word	0x00000002
        /*0030*/ 	.string	""
        /*0030*/ 	.string	"ptxas"
        /*0030*/ 	.string	"Cuda compilation tools, release 13.0, V13.0.88"
        /*0030*/ 	.string	"Build cuda_13.0.r13.0/compiler.36424714_0"
        /*0030*/ 	.string	"-arch sm_90a -m 64 "



//--------------------- .note.nv.cuinfo           --------------------------
	.section	.note.nv.cuinfo,"",@"SHT_NOTE"
	.sectionflags	@"SHF_NOTE_NV_CUINFO"
        /*0018*/ 	.short	0x0002
        /*001a*/ 	.short	0x005a
        /*001c*/ 	.short	0x0082
	.zero		2


//--------------------- .nv.info                  --------------------------
	.section	.nv.info,"",@"SHT_CUDA_INFO"
	.align	4


	//----- nvinfo : EIATTR_REGCOUNT
	.align		4
        /*0000*/ 	.byte	0x04, 0x2f
        /*0002*/ 	.short	(.L_15 - .L_14)
	.align		4
.L_14:
        /*0004*/ 	.word	index@(_ZN7cutlass13device_kernelINS_4gemm6kernel13GemmUniversalIN4cute5tupleIJiiiiEEENS1_10collective13CollectiveMmaINS1_34MainloopSm90TmaGmmaWarpSpecializedILi7ENS5_IJNS4_1CILi1EEESB_SB_EEENS1_32KernelTmaWarpSpecializedPingpongEEENS5_IJNSA_ILi64EEENSA_ILi128EEESF_EEENS_6half_tENS5_IJlSB_lEEESI_SJ_NS4_8TiledMMAINS4_8MMA_AtomIJNS4_4SM904GMMA26MMA_64x128x16_F32F16F16_SSILNSN_5MajorE0ELSP_0ELNSN_7ScaleInE1ELSQ_1EEEEEENS4_6LayoutISC_NS5_IJNSA_ILi0EEESU_SU_EEEEENS5_IJNS4_10UnderscoreESX_SX_EEEEENS4_13SM90_TMA_LOADENS4_14ComposedLayoutINS4_7SwizzleILi3ELi4ELi3EEENS4_18smem_ptr_flag_bitsILi16EEENST_INS5_IJNSA_ILi8EEESF_EEENS5_IJSF_SB_EEEEEEEvNS4_8identityES10_S1A_vS1B_EENS_8epilogue10collective6detail29Sm90TmaWarpSpecializedAdapterINS1E_15DefaultEpilogueISI_SJ_SJ_NS1D_6thread17LinearCombinationISI_Li1EffLNS1I_9ScaleType4KindE0ELNS_15FloatRoundStyleE2ESI_EENS1_15EpilogueDefaultEEEEEvvEEEEvNT_6ParamsE)
        /*0008*/ 	.word	0x000000a8


	//----- nvinfo : EIATTR_FRAME_SIZE
	.align		4
.L_15:
        /*000c*/ 	.byte	0x04, 0x11
        /*000e*/ 	.short	(.L_17 - .L_16)
	.align		4
.L_16:
        /*0010*/ 	.word	index@(_ZN7cutlass13device_kernelINS_4gemm6kernel13GemmUniversalIN4cute5tupleIJiiiiEEENS1_10collective13CollectiveMmaINS1_34MainloopSm90TmaGmmaWarpSpecializedILi7ENS5_IJNS4_1CILi1EEESB_SB_EEENS1_32KernelTmaWarpSpecializedPingpongEEENS5_IJNSA_ILi64EEENSA_ILi128EEESF_EEENS_6half_tENS5_IJlSB_lEEESI_SJ_NS4_8TiledMMAINS4_8MMA_AtomIJNS4_4SM904GMMA26MMA_64x128x16_F32F16F16_SSILNSN_5MajorE0ELSP_0ELNSN_7ScaleInE1ELSQ_1EEEEEENS4_6LayoutISC_NS5_IJNSA_ILi0EEESU_SU_EEEEENS5_IJNS4_10UnderscoreESX_SX_EEEEENS4_13SM90_TMA_LOADENS4_14ComposedLayoutINS4_7SwizzleILi3ELi4ELi3EEENS4_18smem_ptr_flag_bitsILi16EEENST_INS5_IJNSA_ILi8EEESF_EEENS5_IJSF_SB_EEEEEEEvNS4_8identityES10_S1A_vS1B_EENS_8epilogue10collective6detail29Sm90TmaWarpSpecializedAdapterINS1E_15DefaultEpilogueISI_SJ_SJ_NS1D_6thread17LinearCombinationISI_Li1EffLNS1I_9ScaleType4KindE0ELNS_15FloatRoundStyleE2ESI_EENS1_15EpilogueDefaultEEEEEvvEEEEvNT_6ParamsE)
        /*0014*/ 	.word	0x00000008


	//----- nvinfo : EIATTR_MIN_STACK_SIZE
	.align		4
.L_17:
        /*0018*/ 	.byte	0x04, 0x12
        /*001a*/ 	.short	(.L_19 - .L_18)
	.align		4
.L_18:
        /*001c*/ 	.word	index@(_ZN7cutlass13device_kernelINS_4gemm6kernel13GemmUniversalIN4cute5tupleIJiiiiEEENS1_10collective13CollectiveMmaINS1_34MainloopSm90TmaGmmaWarpSpecializedILi7ENS5_IJNS4_1CILi1EEESB_SB_EEENS1_32KernelTmaWarpSpecializedPingpongEEENS5_IJNSA_ILi64EEENSA_ILi128EEESF_EEENS_6half_tENS5_IJlSB_lEEESI_SJ_NS4_8TiledMMAINS4_8MMA_AtomIJNS4_4SM904GMMA26MMA_64x128x16_F32F16F16_SSILNSN_5MajorE0ELSP_0ELNSN_7ScaleInE1ELSQ_1EEEEEENS4_6LayoutISC_NS5_IJNSA_ILi0EEESU_SU_EEEEENS5_IJNS4_10UnderscoreESX_SX_EEEEENS4_13SM90_TMA_LOADENS4_14ComposedLayoutINS4_7SwizzleILi3ELi4ELi3EEENS4_18smem_ptr_flag_bitsILi16EEENST_INS5_IJNSA_ILi8EEESF_EEENS5_IJSF_SB_EEEEEEEvNS4_8identityES10_S1A_vS1B_EENS_8epilogue10collective6detail29Sm90TmaWarpSpecializedAdapterINS1E_15DefaultEpilogueISI_SJ_SJ_NS1D_6thread17LinearCombinationISI_Li1EffLNS1I_9ScaleType4KindE0ELNS_15FloatRoundStyleE2ESI_EENS1_15EpilogueDefaultEEEEEvvEEEEvNT_6ParamsE)
        /*0020*/ 	.word	0x00000008
.L_19:


//--------------------- .nv.compat                --------------------------
	.section	.nv.compat,"",@"SHT_CUDA_COMPAT_INFO"
	.align	4
        /*0000*/ 	.byte	0x02, 0x09, 0x01, 0x00, 0x02, 0x02, 0x04, 0x00, 0x02, 0x05, 0x05, 0x00, 0x03, 0x07, 0x01, 0x01
        /*0010*/ 	.byte	0x02, 0x03, 0x01, 0x00, 0x02, 0x06, 0x01, 0x00, 0x04, 0x0b, 0x08, 0x00, 0x00, 0x00, 0x00, 0x00
        /*0020*/ 	.byte	0x00, 0x00, 0x00, 0x00


//--------------------- .nv.info._ZN7cutlass13device_kernelINS_4gemm6kernel13GemmUniversalIN4cute5tupleIJiiiiEEENS1_10collective13CollectiveMmaINS1_34MainloopSm90TmaGmmaWarpSpecializedILi7ENS5_IJNS4_1CILi1EEESB_SB_EEENS1_32KernelTmaWarpSpecializedPingpongEEENS5_IJNSA_ILi64EEENSA_ILi128EEESF_EEENS_6half_tENS5_IJlSB_lEEESI_SJ_NS4_8TiledMMAINS4_8MMA_AtomIJNS4_4SM904GMMA26MMA_64x128x16_F32F16F16_SSILNSN_5MajorE0ELSP_0ELNSN_7ScaleInE1ELSQ_1EEEEEENS4_6LayoutISC_NS5_IJNSA_ILi0EEESU_SU_EEEEENS5_IJNS4_10UnderscoreESX_SX_EEEEENS4_13SM90_TMA_LOADENS4_14ComposedLayoutINS4_7SwizzleILi3ELi4ELi3EEENS4_18smem_ptr_flag_bitsILi16EEENST_INS5_IJNSA_ILi8EEESF_EEENS5_IJSF_SB_EEEEEEEvNS4_8identityES10_S1A_vS1B_EENS_8epilogue10collective6detail29Sm90TmaWarpSpecializedAdapterINS1E_15DefaultEpilogueISI_SJ_SJ_NS1D_6thread17LinearCombinationISI_Li1EffLNS1I_9ScaleType4KindE0ELNS_15FloatRoundStyleE2ESI_EENS1_15EpilogueDefaultEEEEEvvEEEEvNT_6ParamsE --------------------------
	.section	.nv.info._ZN7cutlass13device_kernelINS_4gemm6kernel13GemmUniversalIN4cute5tupleIJiiiiEEENS1_10collective13CollectiveMmaINS1_34MainloopSm90TmaGmmaWarpSpecializedILi7ENS5_IJNS4_1CILi1EEESB_SB_EEENS1_32KernelTmaWarpSpecializedPingpongEEENS5_IJNSA_ILi64EEENSA_ILi128EEESF_EEENS_6half_tENS5_IJlSB_lEEESI_SJ_NS4_8TiledMMAINS4_8MMA_AtomIJNS4_4SM904GMMA26MMA_64x128x16_F32F16F16_SSILNSN_5MajorE0ELSP_0ELNSN_7ScaleInE1ELSQ_1EEEEEENS4_6LayoutISC_NS5_IJNSA_ILi0EEESU_SU_EEEEENS5_IJNS4_10UnderscoreESX_SX_EEEEENS4_13SM90_TMA_LOADENS4_14ComposedLayoutINS4_7SwizzleILi3ELi4ELi3EEENS4_18smem_ptr_flag_bitsILi16EEENST_INS5_IJNSA_ILi8EEESF_EEENS5_IJSF_SB_EEEEEEEvNS4_8identityES10_S1A_vS1B_EENS_8epilogue10collective6detail29Sm90TmaWarpSpecializedAdapterINS1E_15DefaultEpilogueISI_SJ_SJ_NS1D_6thread17LinearCombinationISI_Li1EffLNS1I_9ScaleType4KindE0ELNS_15FloatRoundStyleE2ESI_EENS1_15EpilogueDefaultEEEEEvvEEEEvNT_6ParamsE,"",@"SHT_CUDA_INFO"
	.sectionflags	@""
	.align	4


	//----- nvinfo : EIATTR_CUDA_API_VERSION
	.align		4
        /*0000*/ 	.byte	0x04, 0x37
        /*0002*/ 	.short	(.L_21 - .L_20)
.L_20:
        /*0004*/ 	.word	0x00000082


	//----- nvinfo : EIATTR_KPARAM_INFO
	.align		4
.L_21:
        /*0008*/ 	.byte	0x04, 0x17
        /*000a*/ 	.short	(.L_23 - .L_22)
.L_22:
        /*000c*/ 	.word	0x00000000
        /*0010*/ 	.short	0x0000
        /*0012*/ 	.short	0x0070
        /*0014*/ 	.byte	0x00, 0xf0, 0x01, 0x10


	//----- nvinfo : EIATTR_SPARSE_MMA_MASK
	.align		4
.L_23:
        /*0018*/ 	.byte	0x03, 0x50
        /*001a*/ 	.short	0x0000


	//----- nvinfo : EIATTR_MAXREG_COUNT
	.align		4
        /*001c*/ 	.byte	0x03, 0x1b
        /*001e*/ 	.short	0x00a8


	//----- nvinfo : EIATTR_NUM_BARRIERS
	.align		4
        /*0020*/ 	.byte	0x02, 0x4c
        /*0022*/ 	.byte	0x01
	.zero		1


	//----- nvinfo : EIATTR_EXTERNS
	.align		4
        /*0024*/ 	.byte	0x04, 0x0f
        /*0026*/ 	.short	(.L_25 - .L_24)


	//   ....[0]....
	.align		4
.L_24:
        /*0028*/ 	.word	index@(__assertfail)


	//----- nvinfo : EIATTR_ANNOTATIONS
	.align		4
.L_25:
        /*002c*/ 	.byte	0x04, 0x55
        /*002e*/ 	.short	(.L_27 - .L_26)


	//   ....[0]....
.L_26:
        /*0030*/ 	.word	0x00000001
        /*0034*/ 	.byte	0x30, 0x0b, 0x00, 0x00, 0x01, 0x00, 0x00, 0x00, 0x70, 0x12, 0x00, 0x00, 0x01, 0x00, 0x00, 0x00
        /*0044*/ 	.byte	0x80, 0x61, 0x00, 0x00, 0x01, 0x00, 0x00, 0x00, 0x60, 0x6d, 0x00, 0x00


	//----- nvinfo : EIATTR_MERCURY_ISA_VERSION
	.align		4
.L_27:
        /*0050*/ 	.byte	0x03, 0x5f
        /*0052*/ 	.short	0x0101


	//----- nvinfo : EIATTR_INT_WARP_WIDE_INSTR_OFFSETS
	.align		4
        /*0054*/ 	.byte	0x04, 0x31
        /*0056*/ 	.short	(.L_29 - .L_28)


	//   ....[0]....
.L_28:
        /*0058*/ 	.word	0x00000450


	//   ....[1]....
        /*005c*/ 	.word	0x00000470


	//   ....[2]....
        /*0060*/ 	.word	0x000004f0


	//   ....[3]....
        /*0064*/ 	.word	0x00000500


	//   ....[4]....
        /*0068*/ 	.word	0x00000510


	//   ....[5]....
        /*006c*/ 	.word	0x00000530


	//   ....[6]....
        /*0070*/ 	.word	0x000005c0


	//   ....[7]....
        /*0074*/ 	.word	0x000005e0


	//----- nvinfo : EIATTR_COOP_GROUP_MASK_REGIDS
	.align		4
.L_29:
        /*0078*/ 	.byte	0x04, 0x29
        /*007a*/ 	.short	(.L_31 - .L_30)


	//   ....[0]....
.L_30:
        /*007c*/ 	.word	0xffffffff


	//   ....[1]....
        /*0080*/ 	.word	0xffffffff


	//   ....[2]....
        /*0084*/ 	.word	0xffffffff


	//   ....[3]....
        /*0088*/ 	.word	0xffffffff


	//   ....[4]....
        /*008c*/ 	.word	0xffffffff


	//   ....[5]....
        /*0090*/ 	.word	0xffffffff


	//----- nvinfo : EIATTR_COOP_GROUP_INSTR_OFFSETS
	.align		4
.L_31:
        /*0094*/ 	.byte	0x04, 0x28
        /*0096*/ 	.short	(.L_33 - .L_32)


	//   ....[0]....
.L_32:
        /*0098*/ 	.word	0x00000070


	//   ....[1]....
        /*009c*/ 	.word	0x00000080


	//   ....[2]....
        /*00a0*/ 	.word	0x00000140


	//   ....[3]....
        /*00a4*/ 	.word	0x00000330


	//   ....[4]....
        /*00a8*/ 	.word	0x00000370


	//   ....[5]....
        /*00ac*/ 	.word	0x000003b0


	//----- nvinfo : EIATTR_REG_RECONFIG
	.align		4
.L_33:
        /*00b0*/ 	.byte	0x01, 0x54
	.zero		2


	//----- nvinfo : EIATTR_SYSCALL_OFFSETS
	.align		4
        /*00b4*/ 	.byte	0x04, 0x46
        /*00b6*/ 	.short	(.L_35 - .L_34)


	//   ....[0]....
.L_34:
        /*00b8*/ 	.word	0x000016f0


	//----- nvinfo : EIATTR_MBARRIER_INSTR_OFFSETS
	.align		4
.L_35:
        /*00bc*/ 	.byte	0x04, 0x39
        /*00be*/ 	.short	(.L_37 - .L_36)


	//   ....[0]....
.L_36:
        /*00c0*/ 	.word	0x00000240
        /*00c4*/ 	.word	0x000000ff
        /*00c8*/ 	.word	0x00000000
        /*00cc*/ 	.short	0x0100
        /*00ce*/ 	.byte	0x08
	.zero		1


	//   ....[1]....
        /*00d0*/ 	.word	0x00000250
        /*00d4*/ 	.word	0x000000ff
        /*00d8*/ 	.word	0x00000038
        /*00dc*/ 	.short	0x0100
        /*00de*/ 	.byte	0x08
	.zero		1


	//   ....[2]....
        /*00e0*/ 	.word	0x00000260
        /*00e4*/ 	.word	0x000000ff
        /*00e8*/ 	.word	0x00000008
        /*00ec*/ 	.short	0x0100
        /*00ee*/ 	.byte	0x08
	.zero		1


	//   ....[3]....
        /*00f0*/ 	.word	0x00000270
        /*00f4*/ 	.word	0x000000ff
        /*00f8*/ 	.word	0x00000040
        /*00fc*/ 	.short	0x0100
        /*00fe*/ 	.byte	0x08
	.zero		1


	//   ....[4]....
        /*0100*/ 	.word	0x00000280
        /*0104*/ 	.word	0x000000ff
        /*0108*/ 	.word	0x00000010
        /*010c*/ 	.short	0x0100
        /*010e*/ 	.byte	0x08
	.zero		1


	//   ....[5]....
        /*0110*/ 	.word	0x00000290
        /*0114*/ 	.word	0x000000ff
        /*0118*/ 	.word	0x00000048
        /*011c*/ 	.short	0x0100
        /*011e*/ 	.byte	0x08
	.zero		1


	//   ....[6]....
        /*0120*/ 	.word	0x000002a0
        /*0124*/ 	.word	0x000000ff
        /*0128*/ 	.word	0x00000018
        /*012c*/ 	.short	0x0100
        /*012e*/ 	.byte	0x08
	.zero		1


	//   ....[7]....
        /*0130*/ 	.word	0x000002b0
        /*0134*/ 	.word	0x000000ff
        /*0138*/ 	.word	0x00000050
        /*013c*/ 	.short	0x0100
        /*013e*/ 	.byte	0x08
	.zero		1


	//   ....[8]....
        /*0140*/ 	.word	0x000002c0
        /*0144*/ 	.word	0x000000ff
        /*0148*/ 	.word	0x00000020
        /*014c*/ 	.short	0x0100
        /*014e*/ 	.byte	0x08
	.zero		1


	//   ....[9]....
        /*0150*/ 	.word	0x000002d0
        /*0154*/ 	.word	0x000000ff
        /*0158*/ 	.word	0x00000058
        /*015c*/ 	.short	0x0100
        /*015e*/ 	.byte	0x08
	.zero		1


	//   ....[10]....
        /*0160*/ 	.word	0x000002e0
        /*0164*/ 	.word	0x000000ff
        /*0168*/ 	.word	0x00000028
        /*016c*/ 	.short	0x0100
        /*016e*/ 	.byte	0x08
	.zero		1


	//   ....[11]....
        /*0170*/ 	.word	0x000002f0
        /*0174*/ 	.word	0x000000ff
        /*0178*/ 	.word	0x00000060
        /*017c*/ 	.short	0x0100
        /*017e*/ 	.byte	0x08
	.zero		1


	//   ....[12]....
        /*0180*/ 	.word	0x00000300
        /*0184*/ 	.word	0x000000ff
        /*0188*/ 	.word	0x00000030
        /*018c*/ 	.short	0x0100
        /*018e*/ 	.byte	0x08
	.zero		1


	//   ....[13]....
        /*0190*/ 	.word	0x00000310
        /*0194*/ 	.word	0x000000ff
        /*0198*/ 	.word	0x00000068
        /*019c*/ 	.short	0x0100
        /*019e*/ 	.byte	0x08
	.zero		1


	//   ....[14]....
        /*01a0*/ 	.word	0x00000620
        /*01a4*/ 	.word	0x000000ff
        /*01a8*/ 	.word	0x000000a0
        /*01ac*/ 	.short	0x0100
        /*01ae*/ 	.byte	0x08
	.zero		1


	//   ....[15]....
        /*01b0*/ 	.word	0x00000690
        /*01b4*/ 	.word	0x000000ff
        /*01b8*/ 	.word	0x000000a8
        /*01bc*/ 	.short	0x0100
        /*01be*/ 	.byte	0x08
	.zero		1


	//   ....[16]....
        /*01c0*/ 	.word	0x000006b0
        /*01c4*/ 	.word	0x000000ff
        /*01c8*/ 	.word	0x00000080
        /*01cc*/ 	.short	0x0100
        /*01ce*/ 	.byte	0x09
	.zero		1


	//   ....[17]....
        /*01d0*/ 	.word	0x000006c0
        /*01d4*/ 	.word	0x000000ff
        /*01d8*/ 	.word	0x00000088
        /*01dc*/ 	.short	0x0100
        /*01de*/ 	.byte	0x09
	.zero		1


	//   ....[18]....
        /*01e0*/ 	.word	0x000006d0
        /*01e4*/ 	.word	0x000000ff
        /*01e8*/ 	.word	0x00000090
        /*01ec*/ 	.short	0x0100
        /*01ee*/ 	.byte	0x09
	.zero		1


	//   ....[19]....
        /*01f0*/ 	.word	0x000006e0
        /*01f4*/ 	.word	0x000000ff
        /*01f8*/ 	.word	0x00000098
        /*01fc*/ 	.short	0x0100
        /*01fe*/ 	.byte	0x09
	.zero		1


	//   ....[20]....
        /*0200*/ 	.word	0x000015b0
        /*0204*/ 	.word	0x000000ff
        /*0208*/ 	.word	0xfffffff8
        /*020c*/ 	.short	0x010a
        /*020e*/ 	.byte	0x2b
	.zero		1


	//   ....[21]....
        /*0210*/ 	.word	0x00001770
        /*0214*/ 	.word	0x00000003
        /*0218*/ 	.word	0x00000000
        /*021c*/ 	.short	0x010a
        /*021e*/ 	.byte	0x3f
	.zero		1


	//   ....[22]....
        /*0220*/ 	.word	0x000017d0
        /*0224*/ 	.word	0x00000003
        /*0228*/ 	.word	0x00000000
        /*022c*/ 	.short	0x010a
        /*022e*/ 	.byte	0x3f
	.zero		1


	//   ....[23]....
        /*0230*/ 	.word	0x00001b30
        /*0234*/ 	.word	0x000000ff
        /*0238*/ 	.word	0x00000000
        /*023c*/ 	.short	0x010a
        /*023e*/ 	.byte	0x04
	.zero		1


	//   ....[24]....
        /*0240*/ 	.word	0x00001b70
        /*0244*/ 	.word	0x000000ff
        /*0248*/ 	.word	0x00000000
        /*024c*/ 	.short	0x010a
        /*024e*/ 	.byte	0x04
	.zero		1


	//   ....[25]....
        /*0250*/ 	.word	0x00001dd0
        /*0254*/ 	.word	0x000000ff
        /*0258*/ 	.word	0x00000000
        /*025c*/ 	.short	0x0101
        /*025e*/ 	.byte	0x04
	.zero		1


	//   ....[26]....
        /*0260*/ 	.word	0x00001ed0
        /*0264*/ 	.word	0x00000003
        /*0268*/ 	.word	0x00000000
        /*026c*/ 	.short	0x0101
        /*026e*/ 	.byte	0x2e
	.zero		1


	//   ....[27]....
        /*0270*/ 	.word	0x00001fc0
        /*0274*/ 	.word	0x000000ff
        /*0278*/ 	.word	0x00000000
        /*027c*/ 	.short	0x0101
        /*027e*/ 	.byte	0x04
	.zero		1


	//   ....[28]....
        /*0280*/ 	.word	0x00002030
        /*0284*/ 	.word	0x000000ff
        /*0288*/ 	.word	0x00000008
        /*028c*/ 	.short	0x010a
        /*028e*/ 	.byte	0x2b
	.zero		1


	//   ....[29]....
        /*0290*/ 	.word	0x000061c0
        /*0294*/ 	.word	0x00000000
        /*0298*/ 	.word	0x00000000
        /*029c*/ 	.short	0x0101
        /*029e*/ 	.byte	0x2e
	.zero		1


	//   ....[30]....
        /*02a0*/ 	.word	0x00006ad0
        /*02a4*/ 	.word	0x0000000b
        /*02a8*/ 	.word	0x00000038
        /*02ac*/ 	.short	0x010a
        /*02ae*/ 	.byte	0x3f
	.zero		1


	//   ....[31]....
        /*02b0*/ 	.word	0x00006ec0
        /*02b4*/ 	.word	0x00000006
        /*02b8*/ 	.word	0x000000a8
        /*02bc*/ 	.short	0x0101
        /*02be*/ 	.byte	0x3f
	.zero		1


	//   ....[32]....
        /*02c0*/ 	.word	0x000075d0
        /*02c4*/ 	.word	0x00000007
        /*02c8*/ 	.word	0x00000000
        /*02cc*/ 	.short	0x010a
        /*02ce*/ 	.byte	0x3f
	.zero		1


	//   ....[33]....
        /*02d0*/ 	.word	0x00007650
        /*02d4*/ 	.word	0x00000006
        /*02d8*/ 	.word	0x00000000
        /*02dc*/ 	.short	0x010a
        /*02de*/ 	.byte	0x3f
	.zero		1


	//   ....[34]....
        /*02e0*/ 	.word	0x000076e0
        /*02e4*/ 	.word	0x00000007
        /*02e8*/ 	.word	0x00000000
        /*02ec*/ 	.short	0x010a
        /*02ee*/ 	.byte	0x3f
	.zero		1


	//   ....[35]....
        /*02f0*/ 	.word	0x00007770
        /*02f4*/ 	.word	0x00000006
        /*02f8*/ 	.word	0x00000000
        /*02fc*/ 	.short	0x010a
        /*02fe*/ 	.byte	0x3f
	.zero		1


	//   ....[36]....
        /*0300*/ 	.word	0x00007800
        /*0304*/ 	.word	0x00000007
        /*0308*/ 	.word	0x00000000
        /*030c*/ 	.short	0x010a
        /*030e*/ 	.byte	0x3f
	.zero		1


	//   ....[37]....
        /*0310*/ 	.word	0x00007890
        /*0314*/ 	.word	0x00000006
        /*0318*/ 	.word	0x00000000
        /*031c*/ 	.short	0x010a
        /*031e*/ 	.byte	0x3f
	.zero		1


	//   ....[38]....
        /*0320*/ 	.word	0x00007920
        /*0324*/ 	.word	0x00000005
        /*0328*/ 	.word	0x00000000
        /*032c*/ 	.short	0x010a
        /*032e*/ 	.byte	0x3f
	.zero		1


	//   ....[39]....
        /*0330*/ 	.word	0x00007990
        /*0334*/ 	.word	0x00000003
        /*0338*/ 	.word	0xfffffff8
        /*033c*/ 	.short	0x010a
        /*033e*/ 	.byte	0x3f
	.zero		1


	//   ....[40]....
        /*0340*/ 	.word	0x000079e0
        /*0344*/ 	.word	0x00000003
        /*0348*/ 	.word	0x00000000
        /*034c*/ 	.short	0x010a
        /*034e*/ 	.byte	0x3f
	.zero		1


	//   ....[41]....
        /*0350*/ 	.word	0x00007a40
        /*0354*/ 	.word	0x00000004
        /*0358*/ 	.word	0x00000000
        /*035c*/ 	.short	0x010a
        /*035e*/ 	.byte	0x3f
	.zero		1


	//   ....[42]....
        /*0360*/ 	.word	0x00007aa0
        /*0364*/ 	.word	0x00000003
        /*0368*/ 	.word	0x00000008
        /*036c*/ 	.short	0x010a
        /*036e*/ 	.byte	0x3f
	.zero		1


	//   ....[43]....
        /*0370*/ 	.word	0x00007b70
        /*0374*/ 	.word	0x0000000b
        /*0378*/ 	.word	0x00000038
        /*037c*/ 	.short	0x010a
        /*037e*/ 	.byte	0x3f
	.zero		1


	//   ....[44]....
        /*0380*/ 	.word	0x00007c40
        /*0384*/ 	.word	0x00000007
        /*0388*/ 	.word	0x00000000
        /*038c*/ 	.short	0x010a
        /*038e*/ 	.byte	0x3f
	.zero		1


	//   ....[45]....
        /*0390*/ 	.word	0x00007c90
        /*0394*/ 	.word	0x00000006
        /*0398*/ 	.word	0x00000000
        /*039c*/ 	.short	0x010a
        /*039e*/ 	.byte	0x3f
	.zero		1


	//   ....[46]....
        /*03a0*/ 	.word	0x00007ce0
        /*03a4*/ 	.word	0x00000007
        /*03a8*/ 	.word	0x00000000
        /*03ac*/ 	.short	0x010a
        /*03ae*/ 	.byte	0x3f
	.zero		1


	//   ....[47]....
        /*03b0*/ 	.word	0x00007d30
        /*03b4*/ 	.word	0x00000006
        /*03b8*/ 	.word	0x00000000
        /*03bc*/ 	.short	0x010a
        /*03be*/ 	.byte	0x3f
	.zero		1


	//   ....[48]....
        /*03c0*/ 	.word	0x00007d80
        /*03c4*/ 	.word	0x00000007
        /*03c8*/ 	.word	0x00000000
        /*03cc*/ 	.short	0x010a
        /*03ce*/ 	.byte	0x3f
	.zero		1


	//   ....[49]....
        /*03d0*/ 	.word	0x00007dd0
        /*03d4*/ 	.word	0x00000006
        /*03d8*/ 	.word	0x00000000
        /*03dc*/ 	.short	0x010a
        /*03de*/ 	.byte	0x3f
	.zero		1


	//----- nvinfo : EIATTR_NUM_MBARRIERS
	.align		4
.L_37:
        /*03e0*/ 	.byte	0x03, 0x38
        /*03e2*/ 	.short	0x0014


	//----- nvinfo : EIATTR_EXIT_INSTR_OFFSETS
	.align		4
        /*03e4*/ 	.byte	0x04, 0x1c
        /*03e6*/ 	.short	(.L_39 - .L_38)


	//   ....[0]....
.L_38:
        /*03e8*/ 	.word	0x00001200


	//   ....[1]....
        /*03ec*/ 	.word	0x00001260


	//   ....[2]....
        /*03f0*/ 	.word	0x00006800


	//   ....[3]....
        /*03f4*/ 	.word	0x00006830


	//   ....[4]....
        /*03f8*/ 	.word	0x00007970


	//----- nvinfo : EIATTR_MAX_THREADS
	.align		4
.L_39:
        /*03fc*/ 	.byte	0x04, 0x05
        /*03fe*/ 	.short	(.L_41 - .L_40)
.L_40:
        /*0400*/ 	.word	0x00000180
        /*0404*/ 	.word	0x00000001
        /*0408*/ 	.word	0x00000001


	//----- nvinfo : EIATTR_CRS_STACK_SIZE
	.align		4
.L_41:
        /*040c*/ 	.byte	0x04, 0x1e
        /*040e*/ 	.short	(.L_43 - .L_42)
.L_42:
        /*0410*/ 	.word	0x00000000


	//----- nvinfo : EIATTR_CBANK_PARAM_SIZE
	.align		4
.L_43:
        /*0414*/ 	.byte	0x03, 0x19
        /*0416*/ 	.short	0x0470


	//----- nvinfo : EIATTR_PARAM_CBANK
	.align		4
        /*0418*/ 	.byte	0x04, 0x0a
        /*041a*/ 	.short	(.L_45 - .L_44)
	.align		4
.L_44:
        /*041c*/ 	.word	index@(.nv.constant0._ZN7cutlass13device_kernelINS_4gemm6kernel13GemmUniversalIN4cute5tupleIJiiiiEEENS1_10collective13CollectiveMmaINS1_34MainloopSm90TmaGmmaWarpSpecializedILi7ENS5_IJNS4_1CILi1EEESB_SB_EEENS1_32KernelTmaWarpSpecializedPingpongEEENS5_IJNSA_ILi64EEENSA_ILi128EEESF_EEENS_6half_tENS5_IJlSB_lEEESI_SJ_NS4_8TiledMMAINS4_8MMA_AtomIJNS4_4SM904GMMA26MMA_64x128x16_F32F16F16_SSILNSN_5MajorE0ELSP_0ELNSN_7ScaleInE1ELSQ_1EEEEEENS4_6LayoutISC_NS5_IJNSA_ILi0EEESU_SU_EEEEENS5_IJNS4_10UnderscoreESX_SX_EEEEENS4_13SM90_TMA_LOADENS4_14ComposedLayoutINS4_7SwizzleILi3ELi4ELi3EEENS4_18smem_ptr_flag_bitsILi16EEENST_INS5_IJNSA_ILi8EEESF_EEENS5_IJSF_SB_EEEEEEEvNS4_8identityES10_S1A_vS1B_EENS_8epilogue10collective6detail29Sm90TmaWarpSpecializedAdapterINS1E_15DefaultEpilogueISI_SJ_SJ_NS1D_6thread17LinearCombinationISI_Li1EffLNS1I_9ScaleType4KindE0ELNS_15FloatRoundStyleE2ESI_EENS1_15EpilogueDefaultEEEEEvvEEEEvNT_6ParamsE)
        /*0420*/ 	.short	0x0210
        /*0422*/ 	.short	0x0470


	//----- nvinfo : EIATTR_SW_WAR
	.align		4
.L_45:
        /*0424*/ 	.byte	0x04, 0x36
        /*0426*/ 	.short	(.L_47 - .L_46)
.L_46:
        /*0428*/ 	.word	0x00000008
.L_47:


//--------------------- .nv.callgraph             --------------------------
	.section	.nv.callgraph,"",@"SHT_CUDA_CALLGRAPH"
	.align	4
	.sectionentsize	8
	.align		4
        /*0000*/ 	.word	0x00000000
	.align		4
        /*0004*/ 	.word	0xffffffff
	.align		4
        /*0008*/ 	.word	index@(_ZN7cutlass13device_kernelINS_4gemm6kernel13GemmUniversalIN4cute5tupleIJiiiiEEENS1_10collective13CollectiveMmaINS1_34MainloopSm90TmaGmmaWarpSpecializedILi7ENS5_IJNS4_1CILi1EEESB_SB_EEENS1_32KernelTmaWarpSpecializedPingpongEEENS5_IJNSA_ILi64EEENSA_ILi128EEESF_EEENS_6half_tENS5_IJlSB_lEEESI_SJ_NS4_8TiledMMAINS4_8MMA_AtomIJNS4_4SM904GMMA26MMA_64x128x16_F32F16F16_SSILNSN_5MajorE0ELSP_0ELNSN_7ScaleInE1ELSQ_1EEEEEENS4_6LayoutISC_NS5_IJNSA_ILi0EEESU_SU_EEEEENS5_IJNS4_10UnderscoreESX_SX_EEEEENS4_13SM90_TMA_LOADENS4_14ComposedLayoutINS4_7SwizzleILi3ELi4ELi3EEENS4_18smem_ptr_flag_bitsILi16EEENST_INS5_IJNSA_ILi8EEESF_EEENS5_IJSF_SB_EEEEEEEvNS4_8identityES10_S1A_vS1B_EENS_8epilogue10collective6detail29Sm90TmaWarpSpecializedAdapterINS1E_15DefaultEpilogueISI_SJ_SJ_NS1D_6thread17LinearCombinationISI_Li1EffLNS1I_9ScaleType4KindE0ELNS_15FloatRoundStyleE2ESI_EENS1_15EpilogueDefaultEEEEEvvEEEEvNT_6ParamsE)
	.align		4
        /*000c*/ 	.word	index@(__assertfail)
	.align		4
        /*0010*/ 	.word	0x00000000
	.align		4
        /*0014*/ 	.word	0xfffffffe
	.align		4
        /*0018*/ 	.word	0x00000000
	.align		4
        /*001c*/ 	.word	0xfffffffd
	.align		4
        /*0020*/ 	.word	0x00000000
	.align		4
        /*0024*/ 	.word	0xfffffffc


//--------------------- .nv.constant4             --------------------------
	.section	.nv.constant4,"a",@progbits
	.align	8
	.align		8
.nv.constant4:
        /*0000*/ 	.dword	__assertfail
	.align		8
        /*0008*/ 	.dword	__unnamed_1
	.align		8
        /*0010*/ 	.dword	_ZN40_INTERNAL_0558a142_4_k_cu_8cec8f63_249894cuda3std3__45__cpo5beginE
	.align		8
        /*0018*/ 	.dword	_ZN40_INTERNAL_0558a142_4_k_cu_8cec8f63_249894cuda3std3__45__cpo3endE
	.align		8
        /*0020*/ 	.dword	_ZN40_INTERNAL_0558a142_4_k_cu_8cec8f63_249894cuda3std3__45__cpo6cbeginE
	.align		8
        /*0028*/ 	.dword	_ZN40_INTERNAL_0558a142_4_k_cu_8cec8f63_249894cuda3std3__45__cpo4cendE
	.align		8
        /*0030*/ 	.dword	_ZN40_INTERNAL_0558a142_4_k_cu_8cec8f63_249894cuda3std3__442_GLOBAL__N__0558a142_4_k_cu_8cec8f63_249896ignoreE
	.align		8
        /*0038*/ 	.dword	_ZN40_INTERNAL_0558a142_4_k_cu_8cec8f63_249894cuda3std3__419piecewise_constructE
	.align		8
        /*0040*/ 	.dword	_ZN40_INTERNAL_0558a142_4_k_cu_8cec8f63_249894cuda3std3__48in_placeE
	.align		8
        /*0048*/ 	.dword	_ZN40_INTERNAL_0558a142_4_k_cu_8cec8f63_249894cuda3std6ranges3__45__cpo4swapE
	.align		8
        /*0050*/ 	.dword	_ZN40_INTERNAL_0558a142_4_k_cu_8cec8f63_249894cuda3std6ranges3__45__cpo9iter_moveE
	.align		8
        /*0058*/ 	.dword	_ZN40_INTERNAL_0558a142_4_k_cu_8cec8f63_249894cute7productE
	.align		8
        /*0060*/ 	.dword	_ZN40_INTERNAL_0558a142_4_k_cu_8cec8f63_249894cute1_E
	.align		8
        /*0068*/ 	.dword	$str$22
	.align		8
        /*0070*/ 	.dword	$str$23


//--------------------- .text._ZN7cutlass13device_kernelINS_4gemm6kernel13GemmUniversalIN4cute5tupleIJiiiiEEENS1_10collective13CollectiveMmaINS1_34MainloopSm90TmaGmmaWarpSpecializedILi7ENS5_IJNS4_1CILi1EEESB_SB_EEENS1_32KernelTmaWarpSpecializedPingpongEEENS5_IJNSA_ILi64EEENSA_ILi128EEESF_EEENS_6half_tENS5_IJlSB_lEEESI_SJ_NS4_8TiledMMAINS4_8MMA_AtomIJNS4_4SM904GMMA26MMA_64x128x16_F32F16F16_SSILNSN_5MajorE0ELSP_0ELNSN_7ScaleInE1ELSQ_1EEEEEENS4_6LayoutISC_NS5_IJNSA_ILi0EEESU_SU_EEEEENS5_IJNS4_10UnderscoreESX_SX_EEEEENS4_13SM90_TMA_LOADENS4_14ComposedLayoutINS4_7SwizzleILi3ELi4ELi3EEENS4_18smem_ptr_flag_bitsILi16EEENST_INS5_IJNSA_ILi8EEESF_EEENS5_IJSF_SB_EEEEEEEvNS4_8identityES10_S1A_vS1B_EENS_8epilogue10collective6detail29Sm90TmaWarpSpecializedAdapterINS1E_15DefaultEpilogueISI_SJ_SJ_NS1D_6thread17LinearCombinationISI_Li1EffLNS1I_9ScaleType4KindE0ELNS_15FloatRoundStyleE2ESI_EENS1_15EpilogueDefaultEEEEEvvEEEEvNT_6ParamsE --------------------------
	.section	.text._ZN7cutlass13device_kernelINS_4gemm6kernel13GemmUniversalIN4cute5tupleIJiiiiEEENS1_10collective13CollectiveMmaINS1_34MainloopSm90TmaGmmaWarpSpecializedILi7ENS5_IJNS4_1CILi1EEESB_SB_EEENS1_32KernelTmaWarpSpecializedPingpongEEENS5_IJNSA_ILi64EEENSA_ILi128EEESF_EEENS_6half_tENS5_IJlSB_lEEESI_SJ_NS4_8TiledMMAINS4_8MMA_AtomIJNS4_4SM904GMMA26MMA_64x128x16_F32F16F16_SSILNSN_5MajorE0ELSP_0ELNSN_7ScaleInE1ELSQ_1EEEEEENS4_6LayoutISC_NS5_IJNSA_ILi0EEESU_SU_EEEEENS5_IJNS4_10UnderscoreESX_SX_EEEEENS4_13SM90_TMA_LOADENS4_14ComposedLayoutINS4_7SwizzleILi3ELi4ELi3EEENS4_18smem_ptr_flag_bitsILi16EEENST_INS5_IJNSA_ILi8EEESF_EEENS5_IJSF_SB_EEEEEEEvNS4_8identityES10_S1A_vS1B_EENS_8epilogue10collective6detail29Sm90TmaWarpSpecializedAdapterINS1E_15DefaultEpilogueISI_SJ_SJ_NS1D_6thread17LinearCombinationISI_Li1EffLNS1I_9ScaleType4KindE0ELNS_15FloatRoundStyleE2ESI_EENS1_15EpilogueDefaultEEEEEvvEEEEvNT_6ParamsE,"ax",@progbits
	.align	128
.text._ZN7cutlass13device_kernelINS_4gemm6kernel13GemmUniversalIN4cute5tupleIJiiiiEEENS1_10collective13CollectiveMmaINS1_34MainloopSm90TmaGmmaWarpSpecializedILi7ENS5_IJNS4_1CILi1EEESB_SB_EEENS1_32KernelTmaWarpSpecializedPingpongEEENS5_IJNSA_ILi64EEENSA_ILi128EEESF_EEENS_6half_tENS5_IJlSB_lEEESI_SJ_NS4_8TiledMMAINS4_8MMA_AtomIJNS4_4SM904GMMA26MMA_64x128x16_F32F16F16_SSILNSN_5MajorE0ELSP_0ELNSN_7ScaleInE1ELSQ_1EEEEEENS4_6LayoutISC_NS5_IJNSA_ILi0EEESU_SU_EEEEENS5_IJNS4_10UnderscoreESX_SX_EEEEENS4_13SM90_TMA_LOADENS4_14ComposedLayoutINS4_7SwizzleILi3ELi4ELi3EEENS4_18smem_ptr_flag_bitsILi16EEENST_INS5_IJNSA_ILi8EEESF_EEENS5_IJSF_SB_EEEEEEEvNS4_8identityES10_S1A_vS1B_EENS_8epilogue10collective6detail29Sm90TmaWarpSpecializedAdapterINS1E_15DefaultEpilogueISI_SJ_SJ_NS1D_6thread17LinearCombinationISI_Li1EffLNS1I_9ScaleType4KindE0ELNS_15FloatRoundStyleE2ESI_EENS1_15EpilogueDefaultEEEEEvvEEEEvNT_6ParamsE:
        .type           _ZN7cutlass13device_kernelINS_4gemm6kernel13GemmUniversalIN4cute5tupleIJiiiiEEENS1_10collective13CollectiveMmaINS1_34MainloopSm90TmaGmmaWarpSpecializedILi7ENS5_IJNS4_1CILi1EEESB_SB_EEENS1_32KernelTmaWarpSpecializedPingpongEEENS5_IJNSA_ILi64EEENSA_ILi128EEESF_EEENS_6half_tENS5_IJlSB_lEEESI_SJ_NS4_8TiledMMAINS4_8MMA_AtomIJNS4_4SM904GMMA26MMA_64x128x16_F32F16F16_SSILNSN_5MajorE0ELSP_0ELNSN_7ScaleInE1ELSQ_1EEEEEENS4_6LayoutISC_NS5_IJNSA_ILi0EEESU_SU_EEEEENS5_IJNS4_10UnderscoreESX_SX_EEEEENS4_13SM90_TMA_LOADENS4_14ComposedLayoutINS4_7SwizzleILi3ELi4ELi3EEENS4_18smem_ptr_flag_bitsILi16EEENST_INS5_IJNSA_ILi8EEESF_EEENS5_IJSF_SB_EEEEEEEvNS4_8identityES10_S1A_vS1B_EENS_8epilogue10collective6detail29Sm90TmaWarpSpecializedAdapterINS1E_15DefaultEpilogueISI_SJ_SJ_NS1D_6thread17LinearCombinationISI_Li1EffLNS1I_9ScaleType4KindE0ELNS_15FloatRoundStyleE2ESI_EENS1_15EpilogueDefaultEEEEEvvEEEEvNT_6ParamsE,@function
        .size           _ZN7cutlass13device_kernelINS_4gemm6kernel13GemmUniversalIN4cute5tupleIJiiiiEEENS1_10collective13CollectiveMmaINS1_34MainloopSm90TmaGmmaWarpSpecializedILi7ENS5_IJNS4_1CILi1EEESB_SB_EEENS1_32KernelTmaWarpSpecializedPingpongEEENS5_IJNSA_ILi64EEENSA_ILi128EEESF_EEENS_6half_tENS5_IJlSB_lEEESI_SJ_NS4_8TiledMMAINS4_8MMA_AtomIJNS4_4SM904GMMA26MMA_64x128x16_F32F16F16_SSILNSN_5MajorE0ELSP_0ELNSN_7ScaleInE1ELSQ_1EEEEEENS4_6LayoutISC_NS5_IJNSA_ILi0EEESU_SU_EEEEENS5_IJNS4_10UnderscoreESX_SX_EEEEENS4_13SM90_TMA_LOADENS4_14ComposedLayoutINS4_7SwizzleILi3ELi4ELi3EEENS4_18smem_ptr_flag_bitsILi16EEENST_INS5_IJNSA_ILi8EEESF_EEENS5_IJSF_SB_EEEEEEEvNS4_8identityES10_S1A_vS1B_EENS_8epilogue10collective6detail29Sm90TmaWarpSpecializedAdapterINS1E_15DefaultEpilogueISI_SJ_SJ_NS1D_6thread17LinearCombinationISI_Li1EffLNS1I_9ScaleType4KindE0ELNS_15FloatRoundStyleE2ESI_EENS1_15EpilogueDefaultEEEEEvvEEEEvNT_6ParamsE,(.L_x_203 - _ZN7cutlass13device_kernelINS_4gemm6kernel13GemmUniversalIN4cute5tupleIJiiiiEEENS1_10collective13CollectiveMmaINS1_34MainloopSm90TmaGmmaWarpSpecializedILi7ENS5_IJNS4_1CILi1EEESB_SB_EEENS1_32KernelTmaWarpSpecializedPingpongEEENS5_IJNSA_ILi64EEENSA_ILi128EEESF_EEENS_6half_tENS5_IJlSB_lEEESI_SJ_NS4_8TiledMMAINS4_8MMA_AtomIJNS4_4SM904GMMA26MMA_64x128x16_F32F16F16_SSILNSN_5MajorE0ELSP_0ELNSN_7ScaleInE1ELSQ_1EEEEEENS4_6LayoutISC_NS5_IJNSA_ILi0EEESU_SU_EEEEENS5_IJNS4_10UnderscoreESX_SX_EEEEENS4_13SM90_TMA_LOADENS4_14ComposedLayoutINS4_7SwizzleILi3ELi4ELi3EEENS4_18smem_ptr_flag_bitsILi16EEENST_INS5_IJNSA_ILi8EEESF_EEENS5_IJSF_SB_EEEEEEEvNS4_8identityES10_S1A_vS1B_EENS_8epilogue10collective6detail29Sm90TmaWarpSpecializedAdapterINS1E_15DefaultEpilogueISI_SJ_SJ_NS1D_6thread17LinearCombinationISI_Li1EffLNS1I_9ScaleType4KindE0ELNS_15FloatRoundStyleE2ESI_EENS1_15EpilogueDefaultEEEEEvvEEEEvNT_6ParamsE)
        .other          _ZN7cutlass13device_kernelINS_4gemm6kernel13GemmUniversalIN4cute5tupleIJiiiiEEENS1_10collective13CollectiveMmaINS1_34MainloopSm90TmaGmmaWarpSpecializedILi7ENS5_IJNS4_1CILi1EEESB_SB_EEENS1_32KernelTmaWarpSpecializedPingpongEEENS5_IJNSA_ILi64EEENSA_ILi128EEESF_EEENS_6half_tENS5_IJlSB_lEEESI_SJ_NS4_8TiledMMAINS4_8MMA_AtomIJNS4_4SM904GMMA26MMA_64x128x16_F32F16F16_SSILNSN_5MajorE0ELSP_0ELNSN_7ScaleInE1ELSQ_1EEEEEENS4_6LayoutISC_NS5_IJNSA_ILi0EEESU_SU_EEEEENS5_IJNS4_10UnderscoreESX_SX_EEEEENS4_13SM90_TMA_LOADENS4_14ComposedLayoutINS4_7SwizzleILi3ELi4ELi3EEENS4_18smem_ptr_flag_bitsILi16EEENST_INS5_IJNSA_ILi8EEESF_EEENS5_IJSF_SB_EEEEEEEvNS4_8identityES10_S1A_vS1B_EENS_8epilogue10collective6detail29Sm90TmaWarpSpecializedAdapterINS1E_15DefaultEpilogueISI_SJ_SJ_NS1D_6thread17LinearCombinationISI_Li1EffLNS1I_9ScaleType4KindE0ELNS_15FloatRoundStyleE2ESI_EENS1_15EpilogueDefaultEEEEEvvEEEEvNT_6ParamsE,@"STO_CUDA_ENTRY STV_DEFAULT"
_ZN7cutlass13device_kernelINS_4gemm6kernel13GemmUniversalIN4cute5tupleIJiiiiEEENS1_10collective13CollectiveMmaINS1_34MainloopSm90TmaGmmaWarpSpecializedILi7ENS5_IJNS4_1CILi1EEESB_SB_EEENS1_32KernelTmaWarpSpecializedPingpongEEENS5_IJNSA_ILi64EEENSA_ILi128EEESF_EEENS_6half_tENS5_IJlSB_lEEESI_SJ_NS4_8TiledMMAINS4_8MMA_AtomIJNS4_4SM904GMMA26MMA_64x128x16_F32F16F16_SSILNSN_5MajorE0ELSP_0ELNSN_7ScaleInE1ELSQ_1EEEEEENS4_6LayoutISC_NS5_IJNSA_ILi0EEESU_SU_EEEEENS5_IJNS4_10UnderscoreESX_SX_EEEEENS4_13SM90_TMA_LOADENS4_14ComposedLayoutINS4_7SwizzleILi3ELi4ELi3EEENS4_18smem_ptr_flag_bitsILi16EEENST_INS5_IJNSA_ILi8EEESF_EEENS5_IJSF_SB_EEEEEEEvNS4_8identityES10_S1A_vS1B_EENS_8epilogue10collective6detail29Sm90TmaWarpSpecializedAdapterINS1E_15DefaultEpilogueISI_SJ_SJ_NS1D_6thread17LinearCombinationISI_Li1EffLNS1I_9ScaleType4KindE0ELNS_15FloatRoundStyleE2ESI_EENS1_15EpilogueDefaultEEEEEvvEEEEvNT_6ParamsE:
[----:B------:R-:W0:Y:S02]  /*0000*/  LDC R1, c[0x0][0x28] ;  /* 0x00000a00ff017b82 */ /* 0x000e240000000800 */
[----:B0-----:R-:W-:Y:S01]  /*0010*/  VIADD R1, R1, 0xfffffff8 ;  /* 0xfffffff801017836 */ /* 0x001fe20000000000 */
[----:B------:R-:W0:Y:S01]  /*0020*/  S2R R4, SR_TID.X ;  /* 0x0000000000047919 */ /* 0x000e220000002100 */
[----:B------:R-:W-:Y:S01]  /*0030*/  ELECT P0, URZ, PT ;  /* 0x00000000003f782f */ /* 0x000fe20003800000 */
[----:B------:R-:W-:Y:S01]  /*0040*/  BSSY B0, `(.L_x_0) ;  /* 0x000000f000007945 */ /* 0x000fe20003800000 */
[--C-:B0-----:R-:W-:Y:S02]  /*0050*/  SHF.R.U32.HI R0, RZ, 0x5, R4.reuse ;  /* 0x00000005ff007819 */ /* 0x101fe40000011604 */
[----:B------:R-:W-:-:S03]  /*0060*/  SHF.R.U32.HI R5, RZ, 0x7, R4 ;  /* 0x00000007ff057819 */ /* 0x000fc60000011604 */
[----:B------:R-:W0:Y:S04]  /*0070*/  SHFL.IDX PT, R2, R0, RZ, 0x1f ;  /* 0x00001fff00027589 */ /* 0x000e2800000e0000 */
[----:B------:R1:W2:Y:S01]  /*0080*/  SHFL.IDX PT, R7, R5, RZ, 0x1f ;  /* 0x00001fff05077589 */ /* 0x0002a200000e0000 */
[----:B0-----:R-:W-:-:S13]  /*0090*/  ISETP.NE.OR P0, PT, R2, RZ, !P0 ;  /* 0x000000ff0200720c */ /* 0x001fda0004705670 */
[----:B-12---:R-:W-:Y:S05]  /*00a0*/  @P0 BRA `(.L_x_1) ;  /* 0x0000000000200947 */ /* 0x006fea0003800000 */
[----:B------:R-:W-:Y:S02]  /*00b0*/  ULDC.64 UR4, c[0x0][0x198] ;  /* 0x0000660000047ab9 */ /* 0x000fe40000000a00 */
[----:B------:R-:W-:Y:S02]  /*00c0*/  UIADD3 UR6, UP0, UR4, 0xf0, URZ ;  /* 0x000000f004067890 */ /* 0x000fe4000ff1e03f */
[----:B------:R-:W-:Y:S02]  /*00d0*/  UIADD3 UR4, UP1, UR4, 0x1f0, URZ ;  /* 0x000001f004047890 */ /* 0x000fe4000ff3e03f */
[----:B------:R-:W-:Y:S02]  /*00e0*/  UIADD3.X UR7, URZ, UR5, URZ, UP0, !UPT ;  /* 0x000000053f077290 */ /* 0x000fe400087fe43f */
[----:B------:R-:W-:-:S07]  /*00f0*/  UIADD3.X UR5, URZ, UR5, URZ, UP1, !UPT ;  /* 0x000000053f057290 */ /* 0x000fce0008ffe43f */
[----:B------:R0:W-:Y:S02]  /*0100*/  UTMACCTL.PF [UR6] ;  /* 0x00000000060079b9 */ /* 0x0001e40008040000 */
[----:B------:R0:W-:Y:S02]  /*0110*/  UTMACCTL.PF [UR4] ;  /* 0x00000000040079b9 */ /* 0x0001e40008040000 */
[----:B0-----:R-:W-:Y:S01]  /*0120*/  NOP ;  /* 0x0000000000007918 */ /* 0x001fe20000000000 */
.L_x_1:
[----:B------:R-:W-:Y:S05]  /*0130*/  BSYNC B0 ;  /* 0x0000000000007941 */ /* 0x000fea0003800000 */
.L_x_0:
[----:B------:R-:W0:Y:S02]  /*0140*/  SHFL.IDX PT, R3, R0, RZ, 0x1f ;  /* 0x00001fff00037589 */ /* 0x000e2400000e0000 */
[----:B0-----:R-:W-:-:S13]  /*0150*/  ISETP.NE.AND P0, PT, R3, RZ, PT ;  /* 0x000000ff0300720c */ /* 0x001fda0003f05270 */
[----:B------:R-:W-:Y:S05]  /*0160*/  @P0 BRA `(.L_x_2) ;  /* 0x0000000000700947 */ /* 0x000fea0003800000 */
[----:B------:R-:W0:Y:S01]  /*0170*/  S2UR UR8, SR_CgaCtaId ;  /* 0x00000000000879c3 */ /* 0x000e220000008800 */
[----:B------:R-:W-:Y:S01]  /*0180*/  UMOV UR4, 0x400 ;  /* 0x0000040000047882 */ /* 0x000fe20000000000 */
[----:B------:R-:W-:Y:S01]  /*0190*/  UMOV UR5, 0x1 ;  /* 0x0000000100057882 */ /* 0x000fe20000000000 */
[----:B------:R-:W-:Y:S01]  /*01a0*/  UMOV UR6, 0x80 ;  /* 0x0000008000067882 */ /* 0x000fe20000000000 */
[----:B------:R-:W-:Y:S01]  /*01b0*/  ELECT P0, URZ, PT ;  /* 0x00000000003f782f */ /* 0x000fe20003800000 */
[----:B------:R-:W-:-:S04]  /*01c0*/  UIADD3 UR6, -UR6, 0x100000, URZ ;  /* 0x0010000006067890 */ /* 0x000fc8000fffe13f */
[----:B------:R-:W-:Y:S02]  /*01d0*/  USHF.L.U32 UR7, UR6, 0xb, URZ ;  /* 0x0000000b06077899 */ /* 0x000fe4000800063f */
[----:B------:R-:W-:Y:S02]  /*01e0*/  USHF.L.U32 UR6, UR6, 0x1, URZ ;  /* 0x0000000106067899 */ /* 0x000fe4000800063f */
[----:B0-----:R-:W-:Y:S02]  /*01f0*/  ULEA UR8, UR8, UR4, 0x18 ;  /* 0x0000000408087291 */ /* 0x001fe4000f8ec03f */
[----:B------:R-:W-:-:S04]  /*0200*/  UIADD3 UR4, -UR5, 0x100000, URZ ;  /* 0x0010000005047890 */ /* 0x000fc8000fffe13f */
[----:B------:R-:W-:Y:S02]  /*0210*/  USHF.L.U32 UR5, UR4, 0xb, URZ ;  /* 0x0000000b04057899 */ /* 0x000fe4000800063f */
[----:B------:R-:W-:Y:S01]  /*0220*/  USHF.L.U32 UR4, UR4, 0x1, URZ ;  /* 0x0000000104047899 */ /* 0x000fe2000800063f */
[----:B------:R-:W0:Y:S11]  /*0230*/  FENCE.VIEW.ASYNC.S ;  /* 0x00000000000073c6 */ /* 0x000e360000000000 */
[----:B0-----:R0:W1:Y:S01]  /*0240*/  SYNCS.EXCH.64 URZ, [UR8], UR4 ;  /* 0x00000004083f75b2 */ /* 0x0010620008000100 */
[----:B------:R0:W2:Y:S01]  /*0250*/  SYNCS.EXCH.64 URZ, [UR8+0x38], UR6 ;  /* 0x00003806083f75b2 */ /* 0x0000a20008000100 */
[----:B------:R0:W3:Y:S01]  /*0260*/  SYNCS.EXCH.64 URZ, [UR8+0x8], UR4 ;  /* 0x00000804083f75b2 */ /* 0x0000e20008000100 */
[----:B------:R0:W4:Y:S01]  /*0270*/  SYNCS.EXCH.64 URZ, [UR8+0x40], UR6 ;  /* 0x00004006083f75b2 */ /* 0x0001220008000100 */
[----:B------:R0:W0:Y:S01]  /*0280*/  SYNCS.EXCH.64 URZ, [UR8+0x10], UR4 ;  /* 0x00001004083f75b2 */ /* 0x0000220008000100 */
        /* <DEDUP_REMOVED lines=9> */
[----:B------:R-:W-:Y:S01]  /*0320*/  NOP ;  /* 0x0000000000007918 */ /* 0x000fe20000000000 */
.L_x_2:
[----:B------:R-:W5:Y:S01]  /*0330*/  SHFL.IDX PT, R6, R0, RZ, 0x1f ;  /* 0x00001fff00067589 */ /* 0x000f6200000e0000 */
[----:B------:R-:W-:Y:S01]  /*0340*/  ELECT P0, URZ, PT ;  /* 0x00000000003f782f */ /* 0x000fe20003800000 */
[----:B------:R-:W-:Y:S01]  /*0350*/  NOP ;  /* 0x0000000000007918 */ /* 0x000fe20000000000 */
[----:B------:R-:W-:Y:S01]  /*0360*/  ELECT P1, URZ, PT ;  /* 0x00000000003f782f */ /* 0x000fe20003820000 */
[----:B------:R-:W1:Y:S01]  /*0370*/  SHFL.IDX PT, R3, R0, RZ, 0x1f ;  /* 0x00001fff00037589 */ /* 0x000e6200000e0000 */
[----:B0-----:R-:W-:Y:S01]  /*0380*/  UMOV UR4, 0x20 ;  /* 0x0000002000047882 */ /* 0x001fe20000000000 */
[----:B------:R-:W-:Y:S01]  /*0390*/  UMOV UR11, 0x80 ;  /* 0x00000080000b7882 */ /* 0x000fe20000000000 */
[----:B------:R-:W-:Y:S01]  /*03a0*/  NOP ;  /* 0x0000000000007918 */ /* 0x000fe20000000000 */
[----:B------:R-:W0:Y:S01]  /*03b0*/  SHFL.IDX PT, R5, R5, RZ, 0x1f ;  /* 0x00001fff05057589 */ /* 0x000e2200000e0000 */
[C---:B------:R-:W-:Y:S01]  /*03c0*/  VIADD R31, R7.reuse, 0xffffffff ;  /* 0xffffffff071f7836 */ /* 0x040fe20000000000 */
[----:B------:R-:W-:Y:S01]  /*03d0*/  ULDC.64 UR36, c[0x0][0x208] ;  /* 0x0000820000247ab9 */ /* 0x000fe20000000a00 */
[----:B------:R-:W-:-:S03]  /*03e0*/  ISETP.NE.AND P2, PT, R7, RZ, PT ;  /* 0x000000ff0700720c */ /* 0x000fc60003f45270 */
[----:B------:R-:W-:Y:S02]  /*03f0*/  ISETP.GE.U32.AND P3, PT, R31, 0x2, PT ;  /* 0x000000021f00780c */ /* 0x000fe40003f66070 */
[----:B-----5:R-:W-:Y:S02]  /*0400*/  ISETP.NE.OR P0, PT, R6, RZ, !P0 ;  /* 0x000000ff0600720c */ /* 0x020fe40004705670 */
[----:B-1----:R-:W-:Y:S02]  /*0410*/  ISETP.NE.OR P1, PT, R3, RZ, !P1 ;  /* 0x000000ff0300720c */ /* 0x002fe40004f25670 */
[----:B------:R-:W-:Y:S02]  /*0420*/  SHF.R.S32.HI R3, RZ, 0x1f, R2 ;  /* 0x0000001fff037819 */ /* 0x000fe40000011402 */
[----:B0-----:R-:W-:Y:S02]  /*0430*/  R2UR UR43, R5 ;  /* 0x00000000052b72ca */ /* 0x001fe400000e0000 */
[----:B------:R-:W-:-:S05]  /*0440*/  LEA.HI R3, R3, R2, RZ, 0x2 ;  /* 0x0000000203037211 */ /* 0x000fca00078f10ff */
[----:B------:R-:W-:Y:S01]  /*0450*/  VOTEU.ALL UP0, P0 ;  /* 0x00000000003f7886 */ /* 0x000fe20000000000 */
[----:B------:R-:W-:Y:S01]  /*0460*/  LOP3.LUT R3, R3, 0xfffffffc, RZ, 0xc0, !PT ;  /* 0xfffffffc03037812 */ /* 0x000fe200078ec0ff */
[----:B------:R-:W-:-:S03]  /*0470*/  VOTEU.ALL UP1, P1 ;  /* 0x00000000003f7886 */ /* 0x000fc60000820000 */
[----:B------:R-:W0:Y:S01]  /*0480*/  @!UP0 S2UR UR7, SR_CgaCtaId ;  /* 0x00000000000789c3 */ /* 0x000e220000008800 */
[----:B------:R-:W-:Y:S01]  /*0490*/  @!UP0 UMOV UR6, 0x400 ;  /* 0x0000040000068882 */ /* 0x000fe20000000000 */
[----:B------:R-:W-:-:S04]  /*04a0*/  @!UP0 UIADD3 UR4, -UR4, 0x100000, URZ ;  /* 0x0010000004048890 */ /* 0x000fc8000fffe13f */
[----:B------:R-:W-:Y:S02]  /*04b0*/  @!UP0 USHF.L.U32 UR5, UR4, 0xb, URZ ;  /* 0x0000000b04058899 */ /* 0x000fe4000800063f */
[----:B------:R-:W-:Y:S01]  /*04c0*/  @!UP0 USHF.L.U32 UR4, UR4, 0x1, URZ ;  /* 0x0000000104048899 */ /* 0x000fe2000800063f */
[----:B------:R-:W-:Y:S01]  /*04d0*/  IMAD.IADD R14, R2, 0x1, -R3 ;  /* 0x00000001020e7824 */ /* 0x000fe200078e0a03 */
[----:B------:R-:W-:Y:S01]  /*04e0*/  @!UP1 UMOV UR9, 0x400 ;  /* 0x0000040000099882 */ /* 0x000fe20000000000 */
[----:B------:R-:W-:Y:S01]  /*04f0*/  VOTEU.ALL UP2, P1 ;  /* 0x00000000003f7886 */ /* 0x000fe20000840000 */
[----:B------:R-:W-:Y:S01]  /*0500*/  VOTEU.ALL UP3, P1 ;  /* 0x00000000003f7886 */ /* 0x000fe20000860000 */
[----:B------:R-:W-:Y:S01]  /*0510*/  VOTEU.ALL UP4, P1 ;  /* 0x00000000003f7886 */ /* 0x000fe20000880000 */
[----:B------:R-:W1:Y:S01]  /*0520*/  @!UP1 S2UR UR10, SR_CgaCtaId ;  /* 0x00000000000a99c3 */ /* 0x000e620000008800 */
[----:B------:R-:W-:Y:S01]  /*0530*/  VOTEU.ALL UP5, P1 ;  /* 0x00000000003f7886 */ /* 0x000fe200008a0000 */
[----:B------:R-:W-:-:S04]  /*0540*/  SHF.R.S32.HI R3, RZ, 0x1f, R4 ;  /* 0x0000001fff037819 */ /* 0x000fc80000011404 */
[----:B------:R-:W-:-:S04]  /*0550*/  LEA.HI R3, R3, R4, RZ, 0x7 ;  /* 0x0000000403037211 */ /* 0x000fc800078f38ff */
[----:B------:R-:W-:-:S05]  /*0560*/  LOP3.LUT R3, R3, 0xffffff80, RZ, 0xc0, !PT ;  /* 0xffffff8003037812 */ /* 0x000fca00078ec0ff */
[----:B------:R-:W-:Y:S01]  /*0570*/  IMAD.IADD R5, R4, 0x1, -R3 ;  /* 0x0000000104057824 */ /* 0x000fe200078e0a03 */
[----:B0-----:R-:W-:Y:S02]  /*0580*/  @!UP0 ULEA UR8, UR7, UR6, 0x18 ;  /* 0x0000000607088291 */ /* 0x001fe4000f8ec03f */
[----:B------:R-:W-:-:S04]  /*0590*/  @!UP1 UIADD3 UR6, -UR11, 0x100000, URZ ;  /* 0x001000000b069890 */ /* 0x000fc8000fffe13f */
[----:B------:R-:W-:Y:S02]  /*05a0*/  @!UP1 USHF.L.U32 UR7, UR6, 0xb, URZ ;  /* 0x0000000b06079899 */ /* 0x000fe4000800063f */
[----:B------:R-:W-:Y:S01]  /*05b0*/  @!UP1 USHF.L.U32 UR6, UR6, 0x1, URZ ;  /* 0x0000000106069899 */ /* 0x000fe2000800063f */
[----:B------:R-:W-:Y:S01]  /*05c0*/  VOTEU.ALL UP0, P0 ;  /* 0x00000000003f7886 */ /* 0x000fe20000000000 */
[----:B-1----:R-:W-:Y:S01]  /*05d0*/  @!UP1 ULEA UR9, UR10, UR9, 0x18 ;  /* 0x000000090a099291 */ /* 0x002fe2000f8ec03f */
[----:B------:R-:W-:Y:S02]  /*05e0*/  VOTEU.ALL UP1, P0 ;  /* 0x00000000003f7886 */ /* 0x000fe40000020000 */
[----:B------:R-:W-:Y:S01]  /*05f0*/  ULDC.64 UR10, c[0x0][0x598] ;  /* 0x00016600000a7ab9 */ /* 0x000fe20000000a00 */
[----:B------:R-:W-:Y:S01]  /*0600*/  ISETP.NE.AND P0, PT, R14, 0x3, PT ;  /* 0x000000030e00780c */ /* 0x000fe20003f05270 */
[----:B------:R-:W0:Y:S02]  /*0610*/  FENCE.VIEW.ASYNC.S ;  /* 0x00000000000073c6 */ /* 0x000e240000000000 */
[----:B0-----:R0:W2:Y:S01]  /*0620*/  @!UP0 SYNCS.EXCH.64 URZ, [UR8+0xa0], UR4 ;  /* 0x0000a004083f85b2 */ /* 0x0010a20008000100 */
[----:B------:R-:W-:-:S02]  /*0630*/  ISETP.NE.U32.AND P1, PT, RZ, UR10, PT ;  /* 0x0000000aff007c0c */ /* 0x000fc4000bf25070 */
[----:B------:R-:W-:Y:S02]  /*0640*/  ISETP.EQ.OR P0, PT, R14, RZ, !P0 ;  /* 0x000000ff0e00720c */ /* 0x000fe40004702670 */
[----:B------:R-:W-:Y:S02]  /*0650*/  ISETP.NE.AND.EX P1, PT, RZ, UR11, PT, P1 ;  /* 0x0000000bff007c0c */ /* 0x000fe4000bf25310 */
[----:B------:R-:W-:-:S04]  /*0660*/  ISETP.EQ.AND P0, PT, R7, RZ, P0 ;  /* 0x000000ff0700720c */ /* 0x000fc80000702270 */
[----:B------:R-:W-:-:S04]  /*0670*/  SEL R23, RZ, 0x1, !P0 ;  /* 0x00000001ff177807 */ /* 0x000fc80004000000 */
[----:B------:R-:W-:Y:S01]  /*0680*/  SEL R23, R23, 0x2, P3 ;  /* 0x0000000217177807 */ /* 0x000fe20001800000 */
[----:B------:R0:W2:Y:S01]  /*0690*/  @!UP1 SYNCS.EXCH.64 URZ, [UR8+0xa8], UR4 ;  /* 0x0000a804083f95b2 */ /* 0x0000a20008000100 */
[----:B------:R-:W-:Y:S01]  /*06a0*/  NOP ;  /* 0x0000000000007918 */ /* 0x000fe20000000000 */
[----:B------:R0:W2:Y:S01]  /*06b0*/  @!UP2 SYNCS.EXCH.64 URZ, [UR9+0x80], UR6 ;  /* 0x00008006093fa5b2 */ /* 0x0000a20008000100 */
[----:B------:R0:W2:Y:S01]  /*06c0*/  @!UP3 SYNCS.EXCH.64 URZ, [UR9+0x88], UR6 ;  /* 0x00008806093fb5b2 */ /* 0x0000a20008000100 */
[----:B------:R0:W2:Y:S01]  /*06d0*/  @!UP4 SYNCS.EXCH.64 URZ, [UR9+0x90], UR6 ;  /* 0x00009006093fc5b2 */ /* 0x0000a20008000100 */
[----:B------:R0:W2:Y:S01]  /*06e0*/  @!UP5 SYNCS.EXCH.64 URZ, [UR9+0x98], UR6 ;  /* 0x00009806093fd5b2 */ /* 0x0000a20008000100 */
[----:B------:R-:W-:Y:S01]  /*06f0*/  NOP ;  /* 0x0000000000007918 */ /* 0x000fe20000000000 */
[----:B--234-:R-:W-:Y:S06]  /*0700*/  BAR.SYNC.DEFER_BLOCKING 0x0 ;  /* 0x0000000000007b1d */ /* 0x01cfec0000010000 */
[----:B0-----:R-:W-:Y:S05]  /*0710*/  @!P1 BRA `(.L_x_3) ;  /* 0x00000000001c9947 */ /* 0x001fea0003800000 */
[----:B------:R-:W0:Y:S02]  /*0720*/  LDC.64 R2, c[0x0][0x598] ;  /* 0x00016600ff027b82 */ /* 0x000e240000000a00 */
[----:B0-----:R-:W2:Y:S02]  /*0730*/  LDG.E.64 R2, desc[UR36][R2.64] ;  /* 0x0000002402027981 */ /* 0x001ea4000c1e1b00 */
[----:B--2---:R-:W-:-:S04]  /*0740*/  ISETP.NE.U32.AND P0, PT, R2, RZ, PT ;  /* 0x000000ff0200720c */ /* 0x004fc80003f05070 */
[----:B------:R-:W-:-:S13]  /*0750*/  ISETP.NE.AND.EX P0, PT, R3, RZ, PT, P0 ;  /* 0x000000ff0300720c */ /* 0x000fda0003f05300 */
[----:B------:R-:W-:Y:S05]  /*0760*/  @!P0 BRA `(.L_x_3) ;  /* 0x0000000000088947 */ /* 0x000fea0003800000 */
[----:B------:R1:W5:Y:S01]  /*0770*/  LD.E R88, desc[UR36][R2.64] ;  /* 0x0000002402587980 */ /* 0x000362000c101900 */
[----:B------:R-:W-:Y:S05]  /*0780*/  BRA `(.L_x_4) ;  /* 0x0000000000247947 */ /* 0x000fea0003800000 */
.L_x_3:
[----:B------:R-:W-:Y:S02]  /*0790*/  ULDC.64 UR4, c[0x0][0x588] ;  /* 0x0001620000047ab9 */ /* 0x000fe40000000a00 */
[----:B------:R-:W-:-:S04]  /*07a0*/  ISETP.NE.U32.AND P0, PT, RZ, UR4, PT ;  /* 0x00000004ff007c0c */ /* 0x000fc8000bf05070 */
[----:B------:R-:W-:-:S13]  /*07b0*/  ISETP.NE.AND.EX P0, PT, RZ, UR5, PT, P0 ;  /* 0x00000005ff007c0c */ /* 0x000fda000bf05300 */
[----:B------:R-:W-:Y:S05]  /*07c0*/  @!P0 BRA `(.L_x_5) ;  /* 0x00000000000c8947 */ /* 0x000fea0003800000 */
[----:B------:R-:W0:Y:S02]  /*07d0*/  LDC.64 R88, c[0x0][0x588] ;  /* 0x00016200ff587b82 */ /* 0x000e240000000a00 */
[----:B0-----:R0:W5:Y:S01]  /*07e0*/  LDG.E R88, desc[UR36][R88.64] ;  /* 0x0000002458587981 */ /* 0x001162000c1e1900 */
[----:B------:R-:W-:Y:S05]  /*07f0*/  BRA `(.L_x_4) ;  /* 0x0000000000087947 */ /* 0x000fea0003800000 */
.L_x_5:
[----:B------:R-:W-:Y:S02]  /*0800*/  ULDC UR4, c[0x0][0x580] ;  /* 0x0001600000047ab9 */ /* 0x000fe40000000800 */
[----:B------:R-:W-:-:S07]  /*0810*/  IMAD.U32 R88, RZ, RZ, UR4 ;  /* 0x00000004ff587e24 */ /* 0x000fce000f8e00ff */
.L_x_4:
[----:B------:R-:W-:Y:S02]  /*0820*/  ULDC.64 UR4, c[0x0][0x5a0] ;  /* 0x0001680000047ab9 */ /* 0x000fe40000000a00 */
[----:B------:R-:W-:-:S04]  /*0830*/  ISETP.NE.U32.AND P0, PT, RZ, UR4, PT ;  /* 0x00000004ff007c0c */ /* 0x000fc8000bf05070 */
[----:B------:R-:W-:-:S13]  /*0840*/  ISETP.NE.AND.EX P0, PT, RZ, UR5, PT, P0 ;  /* 0x00000005ff007c0c */ /* 0x000fda000bf05300 */
[----:B------:R-:W-:Y:S05]  /*0850*/  @!P0 BRA `(.L_x_6) ;  /* 0x00000000001c8947 */ /* 0x000fea0003800000 */
[----:B-1----:R-:W1:Y:S02]  /*0860*/  LDC.64 R2, c[0x0][0x5a0] ;  /* 0x00016800ff027b82 */ /* 0x002e640000000a00 */
[----:B-1----:R-:W2:Y:S02]  /*0870*/  LDG.E.64 R2, desc[UR36][R2.64] ;  /* 0x0000002402027981 */ /* 0x002ea4000c1e1b00 */
[----:B--2---:R-:W-:-:S04]  /*0880*/  ISETP.NE.U32.AND P0, PT, R2, RZ, PT ;  /* 0x000000ff0200720c */ /* 0x004fc80003f05070 */
[----:B------:R-:W-:-:S13]  /*0890*/  ISETP.NE.AND.EX P0, PT, R3, RZ, PT, P0 ;  /* 0x000000ff0300720c */ /* 0x000fda0003f05300 */
[----:B------:R-:W-:Y:S05]  /*08a0*/  @!P0 BRA `(.L_x_6) ;  /* 0x0000000000088947 */ /* 0x000fea0003800000 */
[----:B0-----:R2:W5:Y:S01]  /*08b0*/  LD.E R89, desc[UR36][R2.64] ;  /* 0x0000002402597980 */ /* 0x001562000c101900 */
[----:B------:R-:W-:Y:S05]  /*08c0*/  BRA `(.L_x_7) ;  /* 0x0000000000247947 */ /* 0x000fea0003800000 */
.L_x_6:
[----:B------:R-:W-:Y:S02]  /*08d0*/  ULDC.64 UR4, c[0x0][0x590] ;  /* 0x0001640000047ab9 */ /* 0x000fe40000000a00 */
[----:B------:R-:W-:-:S04]  /*08e0*/  ISETP.NE.U32.AND P0, PT, RZ, UR4, PT ;  /* 0x00000004ff007c0c */ /* 0x000fc8000bf05070 */
[----:B------:R-:W-:-:S13]  /*08f0*/  ISETP.NE.AND.EX P0, PT, RZ, UR5, PT, P0 ;  /* 0x00000005ff007c0c */ /* 0x000fda000bf05300 */
[----:B------:R-:W-:Y:S05]  /*0900*/  @!P0 BRA `(.L_x_8) ;  /* 0x00000000000c8947 */ /* 0x000fea0003800000 */
[----:B-1----:R-:W0:Y:S02]  /*0910*/  LDC.64 R2, c[0x0][0x590] ;  /* 0x00016400ff027b82 */ /* 0x002e240000000a00 */
[----:B0-----:R0:W5:Y:S01]  /*0920*/  LDG.E R89, desc[UR36][R2.64] ;  /* 0x0000002402597981 */ /* 0x001162000c1e1900 */
[----:B------:R-:W-:Y:S05]  /*0930*/  BRA `(.L_x_7) ;  /* 0x0000000000087947 */ /* 0x000fea0003800000 */
.L_x_8:
[----:B------:R-:W-:Y:S02]  /*0940*/  ULDC UR4, c[0x0][0x584] ;  /* 0x0001610000047ab9 */ /* 0x000fe40000000800 */
[----:B0-----:R-:W-:-:S07]  /*0950*/  IMAD.U32 R89, RZ, RZ, UR4 ;  /* 0x00000004ff597e24 */ /* 0x001fce000f8e00ff */
.L_x_7:
[----:B012---:R-:W0:Y:S01]  /*0960*/  LDC R2, c[0x0][0x65c] ;  /* 0x00019700ff027b82 */ /* 0x007e220000000800 */
[----:B------:R-:W1:Y:S01]  /*0970*/  S2R R15, SR_CTAID.Y ;  /* 0x00000000000f7919 */ /* 0x000e620000002600 */
[----:B------:R-:W-:Y:S01]  /*0980*/  ULDC UR6, c[0x0][0x28c] ;  /* 0x0000a30000067ab9 */ /* 0x000fe20000000800 */
[----:B------:R-:W-:Y:S01]  /*0990*/  ISETP.NE.AND P0, PT, R7, 0x2, PT ;  /* 0x000000020700780c */ /* 0x000fe20003f05270 */
[----:B------:R-:W-:Y:S01]  /*09a0*/  UIADD3 UR6, UR6, 0x3f, URZ ;  /* 0x0000003f06067890 */ /* 0x000fe2000fffe03f */
[----:B------:R-:W2:Y:S01]  /*09b0*/  S2R R6, SR_CTAID.X ;  /* 0x0000000000067919 */ /* 0x000ea20000002500 */
[----:B------:R-:W-:Y:S01]  /*09c0*/  UMOV UR38, URZ ;  /* 0x0000003f00267c82 */ /* 0x000fe20008000000 */
[----:B------:R-:W-:Y:S01]  /*09d0*/  UMOV UR39, URZ ;  /* 0x0000003f00277c82 */ /* 0x000fe20008000000 */
[----:B------:R-:W-:Y:S01]  /*09e0*/  USHF.R.S32.HI UR7, URZ, 0x1f, UR6 ;  /* 0x0000001f3f077899 */ /* 0x000fe20008011406 */
[----:B------:R-:W-:-:S03]  /*09f0*/  ULDC.64 UR8, c[0x0][0x650] ;  /* 0x0001940000087ab9 */ /* 0x000fc60000000a00 */
[----:B------:R-:W-:-:S04]  /*0a00*/  ULEA.HI UR7, UR7, UR6, URZ, 0x6 ;  /* 0x0000000607077291 */ /* 0x000fc8000f8f303f */
[----:B------:R-:W-:Y:S01]  /*0a10*/  USHF.R.S32.HI UR40, URZ, 0x6, UR7 ;  /* 0x000000063f287899 */ /* 0x000fe20008011407 */
[----:B0-----:R-:W-:-:S13]  /*0a20*/  ISETP.NE.AND P1, PT, R2, 0x1, PT ;  /* 0x000000010200780c */ /* 0x001fda0003f25270 */
[----:B------:R-:W2:Y:S01]  /*0a30*/  @P1 LDC R17, c[0x0][0x10] ;  /* 0x00000400ff111b82 */ /* 0x000ea20000000800 */
[----:B-1----:R-:W-:Y:S02]  /*0a40*/  @P1 IMAD.MOV.U32 R8, RZ, RZ, R15 ;  /* 0x000000ffff081224 */ /* 0x002fe400078e000f */
[----:B------:R-:W-:Y:S02]  /*0a50*/  @P1 IMAD.MOV.U32 R9, RZ, RZ, RZ ;  /* 0x000000ffff091224 */ /* 0x000fe400078e00ff */
[----:B------:R-:W-:-:S03]  /*0a60*/  @P1 IMAD.MOV.U32 R7, RZ, RZ, RZ ;  /* 0x000000ffff071224 */ /* 0x000fc600078e00ff */
[----:B------:R-:W0:Y:S01]  /*0a70*/  @!P1 LDC R3, c[0x0][0xc] ;  /* 0x00000300ff039b82 */ /* 0x000e220000000800 */
[----:B------:R-:W-:Y:S01]  /*0a80*/  ULDC UR4, c[0x0][0xc] ;  /* 0x0000030000047ab9 */ /* 0x000fe20000000800 */
[----:B------:R-:W-:Y:S02]  /*0a90*/  ULDC UR5, c[0x0][0x10] ;  /* 0x0000040000057ab9 */ /* 0x000fe40000000800 */
[----:B------:R-:W-:-:S04]  /*0aa0*/  UIMAD.WIDE.U32 UR4, UR4, UR5, URZ ;  /* 0x00000005040472a5 */ /* 0x000fc8000f8e003f */
[----:B------:R-:W1:Y:S01]  /*0ab0*/  LDC R0, c[0x0][0x14] ;  /* 0x00000500ff007b82 */ /* 0x000e620000000800 */
[----:B--2---:R-:W-:-:S04]  /*0ac0*/  @P1 IMAD.WIDE.U32 R16, R6, R17, R8 ;  /* 0x0000001106101225 */ /* 0x004fc800078e0008 */
[----:B------:R-:W-:Y:S02]  /*0ad0*/  @P1 IMAD.IADD R17, R17, 0x1, R7 ;  /* 0x0000000111111824 */ /* 0x000fe400078e0207 */
[----:B------:R-:W-:Y:S02]  /*0ae0*/  IMAD.MOV.U32 R7, RZ, RZ, RZ ;  /* 0x000000ffff077224 */ /* 0x000fe400078e00ff */
[----:B0-----:R-:W-:-:S04]  /*0af0*/  @!P1 IMAD.WIDE.U32 R8, R3, R15, R6 ;  /* 0x0000000f03089225 */ /* 0x001fc800078e0006 */
[----:B------:R-:W-:Y:S02]  /*0b00*/  @!P1 IMAD.MOV.U32 R16, RZ, RZ, R8 ;  /* 0x000000ffff109224 */ /* 0x000fe400078e0008 */
[----:B-1----:R-:W-:-:S04]  /*0b10*/  IMAD.WIDE.U32 R10, R0, UR4, RZ ;  /* 0x00000004000a7c25 */ /* 0x002fc8000f8e00ff */
[----:B------:R-:W-:Y:S01]  /*0b20*/  IMAD R3, R0, UR5, RZ ;  /* 0x0000000500037c24 */ /* 0x000fe2000f8e02ff */
[----:B------:R0:W-:Y:S01]  /*0b30*/  STL.64 [R1], R10 ;  /* 0x0000000a01007387 */ /* 0x0001e20000100a00 */
[----:B------:R-:W-:Y:S02]  /*0b40*/  @!P1 IMAD.MOV.U32 R17, RZ, RZ, R9 ;  /* 0x000000ffff119224 */ /* 0x000fe400078e0009 */
[----:B------:R-:W-:Y:S01]  /*0b50*/  IMAD.IADD R0, R11, 0x1, R3 ;  /* 0x000000010b007824 */ /* 0x000fe200078e0203 */
[----:B------:R-:W-:Y:S06]  /*0b60*/  @P0 BRA `(.L_x_9) ;  /* 0x0000000000280947 */ /* 0x000fec0003800000 */
[----:B------:R-:W-:Y:S01]  /*0b70*/  UIMAD.WIDE.U32 UR4, UR40, 0x24924925, URZ ;  /* 0x24924925280478a5 */ /* 0x000fe2000f8e003f */
[----:B------:R-:W-:Y:S01]  /*0b80*/  IADD3 R16, P0, R16, R10, RZ ;  /* 0x0000000a10107210 */ /* 0x000fe20007f1e0ff */
[----:B------:R-:W-:Y:S02]  /*0b90*/  UISETP.GE.U32.AND UP0, UPT, UR40, 0x7, UPT ;  /* 0x000000072800788c */ /* 0x000fe4000bf06070 */
[----:B------:R-:W-:Y:S02]  /*0ba0*/  UIADD3 UR4, -UR5, UR40, URZ ;  /* 0x0000002805047290 */ /* 0x000fe4000fffe13f */
[----:B------:R-:W-:Y:S01]  /*0bb0*/  IMAD.X R17, R0, 0x1, R17, P0 ;  /* 0x0000000100117824 */ /* 0x000fe200000e0611 */
[----:B------:R-:W-:Y:S01]  /*0bc0*/  UMOV UR39, URZ ;  /* 0x0000003f00277c82 */ /* 0x000fe20008000000 */
[----:B------:R-:W-:-:S04]  /*0bd0*/  ULEA.HI UR4, UR4, UR5, URZ, 0x1f ;  /* 0x0000000504047291 */ /* 0x000fc8000f8ff83f */
[----:B------:R-:W-:-:S04]  /*0be0*/  USHF.R.U32.HI UR4, URZ, 0x2, UR4 ;  /* 0x000000023f047899 */ /* 0x000fc80008011604 */
[----:B------:R-:W-:Y:S02]  /*0bf0*/  @UP0 ULOP3.LUT UR39, UR4, 0x1, URZ, 0xc0, !UPT ;  /* 0x0000000104270892 */ /* 0x000fe4000f8ec03f */
[----:B------:R-:W-:-:S12]  /*0c00*/  UIMAD UR38, UR4, -0x7, UR40 ;  /* 0xfffffff9042678a4 */ /* 0x000fd8000f8e0228 */
.L_x_9:
[----:B------:R-:W-:Y:S01]  /*0c10*/  ISETP.GE.U32.AND P0, PT, R16, UR8, PT ;  /* 0x0000000810007c0c */ /* 0x000fe2000bf06070 */
[----:B------:R-:W-:Y:S01]  /*0c20*/  IMAD.MOV.U32 R22, RZ, RZ, -0x1 ;  /* 0xffffffffff167424 */ /* 0x000fe200078e00ff */
[----:B------:R-:W-:Y:S01]  /*0c30*/  PRMT R3, RZ, 0x7610, R3 ;  /* 0x00007610ff037816 */ /* 0x000fe20000000003 */
[----:B------:R-:W-:Y:S01]  /*0c40*/  IMAD.MOV.U32 R18, RZ, RZ, -0x1 ;  /* 0xffffffffff127424 */ /* 0x000fe200078e00ff */
[----:B------:R-:W-:Y:S01]  /*0c50*/  ISETP.GE.U32.AND.EX P0, PT, R17, UR9, PT, P0 ;  /* 0x0000000911007c0c */ /* 0x000fe2000bf06100 */
[----:B------:R-:W-:-:S12]  /*0c60*/  IMAD.MOV.U32 R19, RZ, RZ, -0x1 ;  /* 0xffffffffff137424 */ /* 0x000fd800078e00ff */
[----:B------:R-:W-:Y:S05]  /*0c70*/  @P0 BRA `(.L_x_10) ;  /* 0x0000000400580947 */ /* 0x000fea0003800000 */
[----:B------:R-:W1:Y:S01]  /*0c80*/  LDC.64 R20, c[0x0][0x628] ;  /* 0x00018a00ff147b82 */ /* 0x000e620000000a00 */
[----:B------:R-:W-:Y:S02]  /*0c90*/  IMAD.MOV.U32 R8, RZ, RZ, R16 ;  /* 0x000000ffff087224 */ /* 0x000fe400078e0010 */
[----:B------:R-:W-:-:S05]  /*0ca0*/  IMAD.MOV.U32 R9, RZ, RZ, R17 ;  /* 0x000000ffff097224 */ /* 0x000fca00078e0011 */
[----:B------:R-:W2:Y:S08]  /*0cb0*/  LDC R18, c[0x0][0x630] ;  /* 0x00018c00ff127b82 */ /* 0x000eb00000000800 */
[----:B------:R-:W3:Y:S01]  /*0cc0*/  LDC.64 R24, c[0x0][0x620] ;  /* 0x00018800ff187b82 */ /* 0x000ee20000000a00 */
[----:B-1----:R-:W-:-:S04]  /*0cd0*/  ISETP.NE.U32.AND P0, PT, R20, RZ, PT ;  /* 0x000000ff1400720c */ /* 0x002fc80003f05070 */
[----:B------:R-:W-:-:S13]  /*0ce0*/  ISETP.NE.AND.EX P0, PT, R21, RZ, PT, P0 ;  /* 0x000000ff1500720c */ /* 0x000fda0003f05300 */
[----:B--23--:R-:W-:Y:S05]  /*0cf0*/  @!P0 BRA `(.L_x_11) ;  /* 0x0000000000288947 */ /* 0x00cfea0003800000 */
[----:B------:R-:W1:Y:S02]  /*0d00*/  LDC R3, c[0x0][0x634] ;  /* 0x00018d00ff037b82 */ /* 0x000e640000000800 */
[----:B-1----:R-:W-:-:S05]  /*0d10*/  IADD3 R3, P0, R16, R3, RZ ;  /* 0x0000000310037210 */ /* 0x002fca0007f1e0ff */
[----:B------:R-:W-:-:S04]  /*0d20*/  IMAD.X R19, RZ, RZ, R17, P0 ;  /* 0x000000ffff137224 */ /* 0x000fc800000e0611 */
[----:B------:R-:W-:-:S04]  /*0d30*/  IMAD.WIDE.U32 R8, R19, R20, RZ ;  /* 0x0000001413087225 */ /* 0x000fc800078e00ff */
[----:B0-----:R-:W-:-:S04]  /*0d40*/  IMAD.WIDE.U32 R10, P0, R3, R21, R8 ;  /* 0x00000015030a7225 */ /* 0x001fc80007800008 */
[----:B------:R-:W-:-:S04]  /*0d50*/  IMAD.WIDE.U32 R8, R3, R20, RZ ;  /* 0x0000001403087225 */ /* 0x000fc800078e00ff */
[----:B------:R-:W-:Y:S01]  /*0d60*/  IMAD.X R13, RZ, RZ, RZ, P0 ;  /* 0x000000ffff0d7224 */ /* 0x000fe200000e06ff */
[----:B------:R-:W-:Y:S01]  /*0d70*/  IADD3 RZ, P0, R9, R10, RZ ;  /* 0x0000000a09ff7210 */ /* 0x000fe20007f1e0ff */
[----:B------:R-:W-:-:S04]  /*0d80*/  IMAD.MOV.U32 R12, RZ, RZ, R11 ;  /* 0x000000ffff0c7224 */ /* 0x000fc800078e000b */
[----:B------:R-:W-:-:S08]  /*0d90*/  IMAD.WIDE.U32.X R8, R19, R21, R12, P0 ;  /* 0x0000001513087225 */ /* 0x000fd000000e040c */
.L_x_11:
[-CC-:B------:R-:W-:Y:S01]  /*0da0*/  SHF.R.U64 R30, R8, R18.reuse, R9.reuse ;  /* 0x00000012081e7219 */ /* 0x180fe20000001209 */
[----:B------:R-:W1:Y:S01]  /*0db0*/  LDC R12, c[0x0][0x618] ;  /* 0x00018600ff0c7b82 */ /* 0x000e620000000800 */
[----:B------:R-:W-:Y:S01]  /*0dc0*/  SHF.R.U32.HI R7, RZ, R18, R9 ;  /* 0x00000012ff077219 */ /* 0x000fe20000011609 */
[----:B------:R-:W-:Y:S01]  /*0dd0*/  ULDC UR4, c[0x0][0x150] ;  /* 0x0000540000047ab9 */ /* 0x000fe20000000800 */
[----:B0-----:R-:W-:Y:S02]  /*0de0*/  IADD3 R11, P0, RZ, -R30, RZ ;  /* 0x8000001eff0b7210 */ /* 0x001fe40007f1e0ff */
[----:B------:R-:W-:-:S03]  /*0df0*/  I2FP.F32.U32 R3, R6 ;  /* 0x0000000600037245 */ /* 0x000fc60000201000 */
[----:B------:R-:W0:Y:S01]  /*0e00*/  LDC.64 R26, c[0x0][0x640] ;  /* 0x00019000ff1a7b82 */ /* 0x000e220000000a00 */
[----:B------:R-:W-:Y:S02]  /*0e10*/  IMAD.X R13, RZ, RZ, ~R7, P0 ;  /* 0x000000ffff0d7224 */ /* 0x000fe400000e0e07 */
[----:B------:R-:W-:Y:S01]  /*0e20*/  FMUL R3, R3, UR4 ;  /* 0x0000000403037c20 */ /* 0x000fe20008400000 */
[----:B------:R-:W-:Y:S01]  /*0e30*/  IMAD.WIDE.U32 R8, R11, R24, R16 ;  /* 0x000000180b087225 */ /* 0x000fe200078e0010 */
[----:B------:R-:W-:-:S03]  /*0e40*/  ULDC UR4, c[0x0][0x154] ;  /* 0x0000550000047ab9 */ /* 0x000fc60000000800 */
[----:B------:R-:W-:Y:S01]  /*0e50*/  IMAD R10, R13, R24, RZ ;  /* 0x000000180d0a7224 */ /* 0x000fe200078e02ff */
[----:B------:R-:W2:Y:S01]  /*0e60*/  LDC R7, c[0x0][0x144] ;  /* 0x00005100ff077b82 */ /* 0x000ea20000000800 */
[----:B------:R-:W3:Y:S02]  /*0e70*/  F2I.U32.TRUNC.NTZ R3, R3 ;  /* 0x0000000300037305 */ /* 0x000ee4000020f000 */
[----:B------:R-:W-:-:S04]  /*0e80*/  IMAD R11, R11, R25, R10 ;  /* 0x000000190b0b7224 */ /* 0x000fc800078e020a */
[----:B------:R-:W-:Y:S01]  /*0e90*/  IMAD.IADD R9, R9, 0x1, R11 ;  /* 0x0000000109097824 */ /* 0x000fe200078e020b */
[----:B------:R-:W4:Y:S01]  /*0ea0*/  LDC R18, c[0x0][0x608] ;  /* 0x00018200ff127b82 */ /* 0x000f220000000800 */
[----:B------:R-:W-:-:S03]  /*0eb0*/  IMAD.MOV.U32 R11, RZ, RZ, -0x1 ;  /* 0xffffffffff0b7424 */ /* 0x000fc600078e00ff */
[-C--:B-1----:R-:W-:Y:S02]  /*0ec0*/  SHF.R.U64 R22, R8, R12.reuse, R9 ;  /* 0x0000000c08167219 */ /* 0x082fe40000001209 */
[----:B------:R-:W-:Y:S02]  /*0ed0*/  I2FP.F32.U32 R8, R15 ;  /* 0x0000000f00087245 */ /* 0x000fe40000201000 */
[----:B------:R-:W1:Y:S01]  /*0ee0*/  LDC R24, c[0x0][0x658] ;  /* 0x00019600ff187b82 */ /* 0x000e620000000800 */
[----:B0-----:R-:W-:Y:S01]  /*0ef0*/  ISETP.NE.U32.AND P0, PT, R26, RZ, PT ;  /* 0x000000ff1a00720c */ /* 0x001fe20003f05070 */
[----:B---3--:R-:W-:Y:S01]  /*0f00*/  IMAD.MOV R10, RZ, RZ, -R3 ;  /* 0x000000ffff0a7224 */ /* 0x008fe200078e0a03 */
[----:B------:R-:W-:Y:S01]  /*0f10*/  SHF.R.U32.HI R9, RZ, R12, R9 ;  /* 0x0000000cff097219 */ /* 0x000fe20000011609 */
[----:B------:R-:W-:Y:S01]  /*0f20*/  FMUL R8, R8, UR4 ;  /* 0x0000000408087c20 */ /* 0x000fe20008400000 */
[----:B------:R-:W-:-:S03]  /*0f30*/  ISETP.NE.AND.EX P0, PT, R27, RZ, PT, P0 ;  /* 0x000000ff1b00720c */ /* 0x000fc60003f05300 */
[----:B------:R-:W0:Y:S01]  /*0f40*/  LDC R20, c[0x0][0x148] ;  /* 0x00005200ff147b82 */ /* 0x000e220000000800 */
[----:B--2---:R-:W-:-:S07]  /*0f50*/  IMAD R3, R7, R10, R6 ;  /* 0x0000000a07037224 */ /* 0x004fce00078e0206 */
[----:B------:R-:W2:Y:S01]  /*0f60*/  LDC R21, c[0x0][0x600] ;  /* 0x00018000ff157b82 */ /* 0x000ea20000000800 */
[-CC-:B----4-:R-:W-:Y:S02]  /*0f70*/  SHF.R.U64 R32, R22, R18.reuse, R9.reuse ;  /* 0x0000001216207219 */ /* 0x190fe40000001209 */
[----:B------:R-:W-:Y:S01]  /*0f80*/  SHF.R.U32.HI R7, RZ, R18, R9 ;  /* 0x00000012ff077219 */ /* 0x000fe20000011609 */
[----:B------:R-:W-:Y:S01]  /*0f90*/  IMAD.MOV.U32 R9, RZ, RZ, 0x1 ;  /* 0x00000001ff097424 */ /* 0x000fe200078e00ff */
[----:B------:R3:W4:Y:S03]  /*0fa0*/  F2I.U32.TRUNC.NTZ R18, R8 ;  /* 0x0000000800127305 */ /* 0x000726000020f000 */
[----:B------:R-:W0:Y:S01]  /*0fb0*/  LDC R25, c[0x0][0x648] ;  /* 0x00019200ff197b82 */ /* 0x000e220000000800 */
[-C--:B-1----:R-:W-:Y:S02]  /*0fc0*/  SHF.L.U32 R6, R11, R24.reuse, RZ ;  /* 0x000000180b067219 */ /* 0x082fe400000006ff */
[----:B------:R-:W-:-:S02]  /*0fd0*/  SHF.R.U64 R34, R32, R24, R7 ;  /* 0x0000001820227219 */ /* 0x000fc40000001207 */
[----:B------:R-:W-:Y:S02]  /*0fe0*/  LOP3.LUT R13, RZ, R6, RZ, 0x33, !PT ;  /* 0x00000006ff0d7212 */ /* 0x000fe400078e33ff */
[-C--:B------:R-:W-:Y:S01]  /*0ff0*/  SHF.R.U32.HI R7, RZ, R24.reuse, R7 ;  /* 0x00000018ff077219 */ /* 0x080fe20000011607 */
[----:B------:R-:W1:Y:S01]  /*1000*/  LDC R29, c[0x0][0x638] ;  /* 0x00018e00ff1d7b82 */ /* 0x000e620000000800 */
[----:B------:R-:W-:Y:S01]  /*1010*/  SHF.L.U32 R12, R9, R24, RZ ;  /* 0x00000018090c7219 */ /* 0x000fe200000006ff */
[----:B------:R-:W-:-:S06]  /*1020*/  IMAD.MOV.U32 R6, RZ, RZ, R34 ;  /* 0x000000ffff067224 */ /* 0x000fcc00078e0022 */
[----:B------:R-:W0:Y:S01]  /*1030*/  LDC R28, c[0x0][0x610] ;  /* 0x00018400ff1c7b82 */ /* 0x000e220000000800 */
[----:B---34-:R-:W-:Y:S05]  /*1040*/  @!P0 BRA `(.L_x_12) ;  /* 0x0000000000288947 */ /* 0x018fea0003800000 */
[----:B------:R-:W3:Y:S02]  /*1050*/  LDC R11, c[0x0][0x64c] ;  /* 0x00019300ff0b7b82 */ /* 0x000ee40000000800 */
[----:B---3--:R-:W-:-:S05]  /*1060*/  IADD3 R11, P0, R34, R11, RZ ;  /* 0x0000000b220b7210 */ /* 0x008fca0007f1e0ff */
[----:B------:R-:W-:-:S04]  /*1070*/  IMAD.X R19, RZ, RZ, R7, P0 ;  /* 0x000000ffff137224 */ /* 0x000fc800000e0607 */
[----:B------:R-:W-:-:S04]  /*1080*/  IMAD.WIDE.U32 R6, R19, R26, RZ ;  /* 0x0000001a13067225 */ /* 0x000fc800078e00ff */
[----:B------:R-:W-:-:S04]  /*1090*/  IMAD.WIDE.U32 R8, P0, R11, R27, R6 ;  /* 0x0000001b0b087225 */ /* 0x000fc80007800006 */
[----:B------:R-:W-:-:S04]  /*10a0*/  IMAD.WIDE.U32 R6, R11, R26, RZ ;  /* 0x0000001a0b067225 */ /* 0x000fc800078e00ff */
[----:B------:R-:W-:Y:S01]  /*10b0*/  IMAD.X R11, RZ, RZ, RZ, P0 ;  /* 0x000000ffff0b7224 */ /* 0x000fe200000e06ff */
[----:B------:R-:W-:Y:S01]  /*10c0*/  IADD3 RZ, P0, R7, R8, RZ ;  /* 0x0000000807ff7210 */ /* 0x000fe20007f1e0ff */
[----:B------:R-:W-:-:S04]  /*10d0*/  IMAD.MOV.U32 R10, RZ, RZ, R9 ;  /* 0x000000ffff0a7224 */ /* 0x000fc800078e0009 */
[----:B------:R-:W-:-:S08]  /*10e0*/  IMAD.WIDE.U32.X R6, R19, R27, R10, P0 ;  /* 0x0000001b13067225 */ /* 0x000fd000000e040a */
.L_x_12:
[----:B0-----:R-:W-:Y:S01]  /*10f0*/  SHF.R.U64 R6, R6, R25, R7 ;  /* 0x0000001906067219 */ /* 0x001fe20000001207 */
[----:B--2---:R-:W-:Y:S01]  /*1100*/  VIADD R7, R21, 0xffffffff ;  /* 0xffffffff15077836 */ /* 0x004fe20000000000 */
[----:B------:R-:W-:Y:S01]  /*1110*/  LOP3.LUT R13, R32, R13, RZ, 0xc0, !PT ;  /* 0x0000000d200d7212 */ /* 0x000fe200078ec0ff */
[----:B------:R-:W-:Y:S02]  /*1120*/  IMAD.MOV R18, RZ, RZ, -R18 ;  /* 0x000000ffff127224 */ /* 0x000fe400078e0a12 */
[----:B------:R-:W-:Y:S01]  /*1130*/  IMAD.MOV R8, RZ, RZ, -R6 ;  /* 0x000000ffff087224 */ /* 0x000fe200078e0a06 */
[----:B------:R-:W-:Y:S01]  /*1140*/  LOP3.LUT R7, R22, R7, RZ, 0xc0, !PT ;  /* 0x0000000716077212 */ /* 0x000fe200078ec0ff */
[----:B------:R-:W-:Y:S02]  /*1150*/  IMAD R12, R12, R6, R13 ;  /* 0x000000060c0c7224 */ /* 0x000fe400078e020d */
[----:B------:R-:W-:Y:S02]  /*1160*/  @P1 IMAD R3, R20, R18, R15 ;  /* 0x0000001214031224 */ /* 0x000fe400078e020f */
[----:B-1----:R-:W-:-:S02]  /*1170*/  IMAD R6, R8, R29, R34 ;  /* 0x0000001d08067224 */ /* 0x002fc400078e0222 */
[----:B------:R-:W-:Y:S02]  /*1180*/  IMAD R22, R12, R28, R3 ;  /* 0x0000001c0c167224 */ /* 0x000fe400078e0203 */
[----:B------:R-:W-:Y:S02]  /*1190*/  IMAD R7, R6, R21, R7 ;  /* 0x0000001506077224 */ /* 0x000fe400078e0207 */
[----:B------:R-:W-:Y:S02]  /*11a0*/  IMAD.MOV.U32 R3, RZ, RZ, 0x1 ;  /* 0x00000001ff037424 */ /* 0x000fe400078e00ff */
[----:B------:R-:W-:Y:S01]  /*11b0*/  IMAD.MOV.U32 R19, RZ, RZ, R30 ;  /* 0x000000ffff137224 */ /* 0x000fe200078e001e */
[----:B------:R-:W-:Y:S02]  /*11c0*/  SEL R18, R7, R22, !P1 ;  /* 0x0000001607127207 */ /* 0x000fe40004800000 */
[----:B------:R-:W-:-:S07]  /*11d0*/  SEL R22, R22, R7, !P1 ;  /* 0x0000000716167207 */ /* 0x000fce0004800000 */
.L_x_10:
[----:B------:R-:W-:Y:S05]  /*11e0*/  @!P2 BRA `(.L_x_13) ;  /* 0x000000540088a947 */ /* 0x000fea0003800000 */
[----:B------:R-:W-:-:S13]  /*11f0*/  ISETP.GT.U32.AND P0, PT, R31, 0x1, PT ;  /* 0x000000011f00780c */ /* 0x000fda0003f04070 */
[----:B------:R-:W-:Y:S05]  /*1200*/  @P0 EXIT ;  /* 0x000000000000094d */ /* 0x000fea0003800000 */
.L_x_14:
[----:B------:R-:W-:-:S08]  /*1210*/  NOP ;  /* 0x0000000000007918 */ /* 0x000fd00000000000 */
[----:B------:R-:W1:Y:S02]  /*1220*/  USETMAXREG.TRY_ALLOC.CTAPOOL UP0, 0xe8 ;  /* 0x000000e8000079c8 */ /* 0x000e640008000600 */
[----:B-1----:R-:W-:-:S13]  /*1230*/  PLOP3.LUT P0, PT, PT, PT, UP0, 0x80, 0x0 ;  /* 0x000000000000781c */ /* 0x002fda0003f0f008 */
[----:B------:R-:W-:Y:S05]  /*1240*/  @!P0 BRA `(.L_x_14) ;  /* 0xfffffffc00f08947 */ /* 0x000fea000383ffff */
[----:B------:R-:W-:-:S13]  /*1250*/  LOP3.LUT P0, RZ, R3, 0xff, RZ, 0xc0, !PT ;  /* 0x000000ff03ff7812 */ /* 0x000fda000780c0ff */
[----:B------:R-:W-:Y:S05]  /*1260*/  @!P0 EXIT ;  /* 0x000000000000894d */ /* 0x000fea0003800000 */
[----:B------:R-:W2:Y:S01]  /*1270*/  LDL.64 R8, [R1] ;  /* 0x0000000001087983 */ /* 0x000ea20000100a00 */
[----:B------:R-:W-:Y:S01]  /*1280*/  SHF.R.S32.HI R4, RZ, 0x1f, R5 ;  /* 0x0000001fff047819 */ /* 0x000fe20000011405 */
[----:B------:R-:W1:Y:S01]  /*1290*/  S2UR UR4, SR_CgaCtaId ;  /* 0x00000000000479c3 */ /* 0x000e620000008800 */
[----:B------:R-:W-:Y:S01]  /*12a0*/  UISETP.LT.AND UP0, UPT, UR40, 0x1, UPT ;  /* 0x000000012800788c */ /* 0x000fe2000bf01270 */
[----:B------:R-:W-:Y:S01]  /*12b0*/  LOP3.LUT R102, R23, 0x1, RZ, 0xfc, !PT ;  /* 0x0000000117667812 */ /* 0x000fe200078efcff */
[----:B------:R-:W-:Y:S01]  /*12c0*/  UIADD3 UR5, UR43, -0x1, URZ ;  /* 0xffffffff2b057890 */ /* 0x000fe2000fffe03f */
[CC--:B------:R-:W-:Y:S01]  /*12d0*/  LEA.HI R3, R4.reuse, R5.reuse, RZ, 0x2 ;  /* 0x0000000504037211 */ /* 0x0c0fe200078f10ff */
[----:B------:R-:W-:Y:S01]  /*12e0*/  USEL UR42, UR40, 0x1, UP0 ;  /* 0x00000001282a7887 */ /* 0x000fe20008000000 */
[----:B------:R-:W-:Y:S01]  /*12f0*/  LEA.HI R4, R4, R5, RZ, 0x5 ;  /* 0x0000000504047211 */ /* 0x000fe200078f28ff */
[----:B------:R-:W-:Y:S01]  /*1300*/  UMOV UR41, 0x400 ;  /* 0x0000040000297882 */ /* 0x000fe20000000000 */
[--C-:B------:R-:W-:Y:S01]  /*1310*/  SHF.R.S32.HI R90, RZ, 0x2, R3.reuse ;  /* 0x00000002ff5a7819 */ /* 0x100fe20000011403 */
[----:B------:R-:W3:Y:S01]  /*1320*/  LDC R96, c[0x0][0x658] ;  /* 0x00019600ff607b82 */ /* 0x000ee20000000800 */
[----:B------:R-:W-:Y:S01]  /*1330*/  SHF.R.S32.HI R7, RZ, 0x1f, R3 ;  /* 0x0000001fff077819 */ /* 0x000fe20000011403 */
[----:B------:R-:W-:Y:S01]  /*1340*/  UISETP.NE.AND UP0, UPT, UR5, URZ, UPT ;  /* 0x0000003f0500728c */ /* 0x000fe2000bf05270 */
[----:B------:R-:W-:Y:S01]  /*1350*/  LOP3.LUT R6, R3, 0xfffffffc, RZ, 0xc0, !PT ;  /* 0xfffffffc03067812 */ /* 0x000fe200078ec0ff */
[----:B------:R-:W-:Y:S01]  /*1360*/  ULDC UR6, c[0x0][0x284] ;  /* 0x0000a10000067ab9 */ /* 0x000fe20000000800 */
[----:B------:R-:W-:Y:S01]  /*1370*/  LEA.HI R7, R7, R90, RZ, 0x3 ;  /* 0x0000005a07077211 */ /* 0x000fe200078f18ff */
[----:B------:R-:W-:Y:S01]  /*1380*/  USHF.L.U32 UR45, UR40, 0x1, URZ ;  /* 0x00000001282d7899 */ /* 0x000fe2000800063f */
[----:B------:R-:W-:Y:S01]  /*1390*/  SHF.R.S32.HI R3, RZ, 0x5, R4 ;  /* 0x00000005ff037819 */ /* 0x000fe20000011404 */
[----:B------:R-:W4:Y:S01]  /*13a0*/  LDC.64 R94, c[0x0][0x5c8] ;  /* 0x00017200ff5e7b82 */ /* 0x000f220000000a00 */
[----:B------:R-:W-:Y:S01]  /*13b0*/  LOP3.LUT R7, R7, 0xfffffff8, RZ, 0xc0, !PT ;  /* 0xfffffff807077812 */ /* 0x000fe200078ec0ff */
[----:B------:R-:W-:Y:S01]  /*13c0*/  IMAD.IADD R6, R5, 0x1, -R6 ;  /* 0x0000000105067824 */ /* 0x000fe200078e0a06 */
[----:B------:R-:W-:Y:S01]  /*13d0*/  UIADD3 UR42, -UR42, UR40, URZ ;  /* 0x000000282a2a7290 */ /* 0x000fe2000fffe13f */
[----:B------:R-:W-:-:S02]  /*13e0*/  IMAD.MOV.U32 R5, RZ, RZ, 0x1 ;  /* 0x00000001ff057424 */ /* 0x000fc400078e00ff */
[----:B------:R-:W-:Y:S01]  /*13f0*/  IMAD.IADD R90, R90, 0x1, -R7 ;  /* 0x000000015a5a7824 */ /* 0x000fe200078e0a07 */
[----:B-1----:R-:W-:Y:S01]  /*1400*/  ULEA UR41, UR4, UR41, 0x18 ;  /* 0x0000002904297291 */ /* 0x002fe2000f8ec03f */
[----:B------:R-:W1:Y:S01]  /*1410*/  LDC R97, c[0x0][0x288] ;  /* 0x0000a200ff617b82 */ /* 0x000e620000000800 */
[----:B------:R-:W-:Y:S01]  /*1420*/  USHF.L.U32 UR4, UR5, 0x3, URZ ;  /* 0x0000000305047899 */ /* 0x000fe2000800063f */
[--C-:B------:R-:W-:Y:S01]  /*1430*/  IMAD R101, R3, -0x10, -R90.reuse ;  /* 0xfffffff003657824 */ /* 0x100fe200078e0a5a */
[--C-:B------:R-:W-:Y:S01]  /*1440*/  SHF.R.S32.HI R91, RZ, 0x1f, R90.reuse ;  /* 0x0000001fff5b7819 */ /* 0x100fe2000001145a */
[----:B------:R-:W-:Y:S01]  /*1450*/  USEL UR5, URZ, 0x1, UP0 ;  /* 0x000000013f057887 */ /* 0x000fe20008000000 */
[----:B------:R-:W-:Y:S01]  /*1460*/  IMAD.SHL.U32 R92, R6, 0x2, RZ ;  /* 0x00000002065c7824 */ /* 0x000fe200078e00ff */
[----:B------:R-:W-:Y:S01]  /*1470*/  UIADD3 UR46, UR41, 0x80, URZ ;  /* 0x00000080292e7890 */ /* 0x000fe2000fffe03f */
[----:B------:R-:W-:Y:S01]  /*1480*/  VIADD R101, R101, UR6 ;  /* 0x0000000665657c36 */ /* 0x000fe20008000000 */
[----:B------:R-:W0:Y:S01]  /*1490*/  LDC R99, c[0x0][0x600] ;  /* 0x00018000ff637b82 */ /* 0x000e220000000800 */
[----:B------:R-:W-:Y:S01]  /*14a0*/  IMAD.WIDE R90, R3, 0x10, R90 ;  /* 0x00000010035a7825 */ /* 0x000fe200078e025a */
[----:B------:R-:W-:Y:S01]  /*14b0*/  ULOP3.LUT UR4, UR4, 0x8, URZ, 0xc0, !UPT ;  /* 0x0000000804047892 */ /* 0x000fe2000f8ec03f */
[----:B------:R-:W-:Y:S01]  /*14c0*/  SHF.R.S32.HI R93, RZ, 0x1f, R92 ;  /* 0x0000001fff5d7819 */ /* 0x000fe2000001145c */
[----:B------:R-:W-:Y:S01]  /*14d0*/  ULEA UR43, UR43, UR46, 0x3 ;  /* 0x0000002e2b2b7291 */ /* 0x000fe2000f8e183f */
[----:B------:R-:W-:Y:S01]  /*14e0*/  IMAD.MOV.U32 R3, RZ, RZ, -0x1 ;  /* 0xffffffffff037424 */ /* 0x000fe200078e00ff */
[----:B------:R-:W-:Y:S01]  /*14f0*/  ULOP3.LUT UR47, UR4, 0x8, URZ, 0x3c, !UPT ;  /* 0x00000008042f7892 */ /* 0x000fe2000f8e3c3f */
[----:B------:R-:W-:Y:S01]  /*1500*/  IMAD.U32 R103, RZ, RZ, UR5 ;  /* 0x00000005ff677e24 */ /* 0x000fe2000f8e00ff */
[C---:B----4-:R-:W-:Y:S01]  /*1510*/  SHF.L.U64.HI R95, R94.reuse, 0x3, R95 ;  /* 0x000000035e5f7819 */ /* 0x050fe2000001025f */
[----:B------:R-:W-:Y:S01]  /*1520*/  IMAD.SHL.U32 R94, R94, 0x8, RZ ;  /* 0x000000085e5e7824 */ /* 0x000fe200078e00ff */
[-C--:B---3--:R-:W-:Y:S01]  /*1530*/  SHF.L.U32 R3, R3, R96.reuse, RZ ;  /* 0x0000006003037219 */ /* 0x088fe200000006ff */
[----:B------:R-:W-:Y:S01]  /*1540*/  ULOP3.LUT UR44, UR4, 0x18, URZ, 0x3c, !UPT ;  /* 0x00000018042c7892 */ /* 0x000fe2000f8e3c3f */
[----:B------:R-:W-:-:S02]  /*1550*/  SHF.L.U32 R96, R5, R96, RZ ;  /* 0x0000006005607219 */ /* 0x000fc400000006ff */
[----:B------:R-:W-:Y:S01]  /*1560*/  LOP3.LUT R100, RZ, R3, RZ, 0x33, !PT ;  /* 0x00000003ff647212 */ /* 0x000fe200078e33ff */
[----:B-1----:R-:W-:Y:S02]  /*1570*/  IMAD R97, R6, -0x2, R97 ;  /* 0xfffffffe06617824 */ /* 0x002fe400078e0261 */
[----:B0-----:R-:W-:Y:S01]  /*1580*/  VIADD R99, R99, 0xffffffff ;  /* 0xffffffff63637836 */ /* 0x001fe20000000000 */
[----:B--2---:R-:W-:-:S07]  /*1590*/  SHF.L.U64.HI R98, R8, 0x1, R0 ;  /* 0x0000000108627819 */ /* 0x004fce0000010200 */
.L_x_162:
[----:B------:R-:W-:-:S04]  /*15a0*/  SHF.L.U32 R0, R103, 0x1f, RZ ;  /* 0x0000001f67007819 */ /* 0x000fc800000006ff */
[----:B------:R-:W0:Y:S02]  /*15b0*/  SYNCS.PHASECHK.TRANS64.TRYWAIT P0, [UR43+-0x8], R0 ;  /* 0xfffff800ff0075a7 */ /* 0x000e24000800016b */
[----:B01-34-:R-:W-:Y:S05]  /*15c0*/  @!P0 BRA `(.L_x_15) ;  /* 0x0000006000ec8947 */ /* 0x01bfea0003800000 */
.L_x_187:
[----:B------:R-:W-:Y:S02]  /*15d0*/  ULDC UR4, c[0x0][0x28c] ;  /* 0x0000a30000047ab9 */ /* 0x000fe40000000800 */
[----:B------:R-:W-:-:S13]  /*15e0*/  ISETP.LT.AND P0, PT, RZ, UR4, PT ;  /* 0x00000004ff007c0c */ /* 0x000fda000bf01270 */
[----:B------:R-:W-:Y:S05]  /*15f0*/  @P0 BRA `(.L_x_16) ;  /* 0x0000000000400947 */ /* 0x000fea0003800000 */
[----:B0-----:R-:W-:Y:S01]  /*1600*/  MOV R0, 0x0 ;  /* 0x0000000000007802 */ /* 0x001fe20000000f00 */
[----:B------:R-:W-:Y:S01]  /*1610*/  ULDC.64 UR4, c[0x4][0x68] ;  /* 0x01001a0000047ab9 */ /* 0x000fe20000000a00 */
[----:B------:R-:W-:Y:S01]  /*1620*/  ULDC.64 UR6, c[0x4][0x8] ;  /* 0x0100020000067ab9 */ /* 0x000fe20000000a00 */
[----:B------:R-:W-:Y:S01]  /*1630*/  IMAD.U32 R4, RZ, RZ, UR4 ;  /* 0x00000004ff047e24 */ /* 0x000fe2000f8e00ff */
[----:B------:R0:W1:Y:S01]  /*1640*/  LDC.64 R14, c[0x4][R0] ;  /* 0x01000000000e7b82 */ /* 0x0000620000000a00 */
[----:B------:R-:W-:Y:S01]  /*1650*/  IMAD.U32 R5, RZ, RZ, UR5 ;  /* 0x00000005ff057e24 */ /* 0x000fe2000f8e00ff */
[----:B------:R-:W-:Y:S01]  /*1660*/  ULDC.64 UR4, c[0x4][0x70] ;  /* 0x01001c0000047ab9 */ /* 0x000fe20000000a00 */
[----:B------:R-:W-:Y:S02]  /*1670*/  IMAD.U32 R10, RZ, RZ, UR6 ;  /* 0x00000006ff0a7e24 */ /* 0x000fe4000f8e00ff */
[----:B------:R-:W-:Y:S02]  /*1680*/  IMAD.U32 R6, RZ, RZ, UR4 ;  /* 0x00000004ff067e24 */ /* 0x000fe4000f8e00ff */
[----:B------:R-:W-:-:S02]  /*1690*/  IMAD.U32 R7, RZ, RZ, UR5 ;  /* 0x00000005ff077e24 */ /* 0x000fc4000f8e00ff */
[----:B------:R-:W-:Y:S02]  /*16a0*/  IMAD.U32 R11, RZ, RZ, UR7 ;  /* 0x00000007ff0b7e24 */ /* 0x000fe4000f8e00ff */
[----:B------:R-:W-:Y:S02]  /*16b0*/  IMAD.MOV.U32 R8, RZ, RZ, 0x1e1 ;  /* 0x000001e1ff087424 */ /* 0x000fe400078e00ff */
[----:B------:R-:W-:Y:S02]  /*16c0*/  IMAD.MOV.U32 R12, RZ, RZ, 0x1 ;  /* 0x00000001ff0c7424 */ /* 0x000fe400078e00ff */
[----:B0-----:R-:W-:-:S07]  /*16d0*/  IMAD.MOV.U32 R13, RZ, RZ, RZ ;  /* 0x000000ffff0d7224 */ /* 0x001fce00078e00ff */
[----:B------:R-:W-:-:S07]  /*16e0*/  LEPC R20, `(.L_x_16) ;  /* 0x000000001014794e */ /* 0x000fce0000000000 */
[----:B-1---5:R-:W-:Y:S05]  /*16f0*/  CALL.ABS.NOINC R14 ;  /* 0x000000000e007343 */ /* 0x022fea0003c00000 */
.L_x_16:
[----:B------:R-:W-:-:S13]  /*1700*/  ISETP.NE.AND P0, PT, R102, 0x3, PT ;  /* 0x000000036600780c */ /* 0x000fda0003f05270 */
[----:B------:R-:W-:Y:S05]  /*1710*/  @!P0 BRA `(.L_x_17) ;  /* 0x0000000000048947 */ /* 0x000fea0003800000 */
[----:B------:R-:W-:Y:S01]  /*1720*/  BPT.TRAP 0x1 ;  /* 0x000000040000795c */ /* 0x000fe20000300000 */
.L_x_17:
[----:B0-----:R-:W-:Y:S02]  /*1730*/  IMAD.U32 R3, RZ, RZ, UR38 ;  /* 0x00000026ff037e24 */ /* 0x001fe4000f8e00ff */
[----:B------:R-:W-:-:S03]  /*1740*/  IMAD.U32 R0, RZ, RZ, UR39 ;  /* 0x00000027ff007e24 */ /* 0x000fc6000f8e00ff */
[----:B------:R-:W-:Y:S02]  /*1750*/  LEA R3, R3, UR41, 0x3 ;  /* 0x0000002903037c11 */ /* 0x000fe4000f8e18ff */
[----:B------:R-:W-:-:S04]  /*1760*/  SHF.L.U32 R0, R0, 0x1f, RZ ;  /* 0x0000001f00007819 */ /* 0x000fc800000006ff */
[----:B------:R0:W1:Y:S01]  /*1770*/  SYNCS.PHASECHK.TRANS64.TRYWAIT P1, [R3+URZ], R0 ;  /* 0x00000000030075a7 */ /* 0x000062000802017f */
[----:B------:R-:W-:Y:S05]  /*1780*/  @!P0 BRA `(.L_x_18) ;  /* 0x0000000000048947 */ /* 0x000fea0003800000 */
[----:B------:R-:W-:Y:S01]  /*1790*/  BPT.TRAP 0x1 ;  /* 0x000000040000795c */ /* 0x000fe20000300000 */
.L_x_18:
[----:B------:R-:W-:-:S05]  /*17a0*/  IMAD.U32 R4, RZ, RZ, UR42 ;  /* 0x0000002aff047e24 */ /* 0x000fca000f8e00ff */
[----:B------:R-:W-:Y:S01]  /*17b0*/  ISETP.GE.AND P2, PT, R4, 0x1, PT ;  /* 0x000000010400780c */ /* 0x000fe20003f46270 */
[----:B-1----:R-:W-:-:S12]  /*17c0*/  @P1 BRA `(.L_x_19) ;  /* 0x0000000000081947 */ /* 0x002fd80003800000 */
[----:B------:R-:W1:Y:S02]  /*17d0*/  SYNCS.PHASECHK.TRANS64.TRYWAIT P1, [R3+URZ], R0 ;  /* 0x00000000030075a7 */ /* 0x000e64000802017f */
[----:B-1----:R-:W-:Y:S05]  /*17e0*/  @!P1 BRA `(.L_x_20) ;  /* 0x00000060007c9947 */ /* 0x002fea0003800000 */
.L_x_19:
[----:B------:R-:W-:Y:S05]  /*17f0*/  WARPSYNC.ALL ;  /* 0x0000000000007948 */ /* 0x000fea0003800000 */
[----:B------:R-:W-:Y:S01]  /*1800*/  UIADD3 UR4, UR41, 0x180, URZ ;  /* 0x0000018029047890 */ /* 0x000fe2000fffe03f */
[----:B------:R-:W-:Y:S01]  /*1810*/  WARPGROUP.ARRIVE ;  /* 0x00000000000079c5 */ /* 0x000fe20000000000 */
[----:B------:R-:W-:Y:S02]  /*1820*/  UIADD3 UR5, UR41, 0xe180, URZ ;  /* 0x0000e18029057890 */ /* 0x000fe4000fffe03f */
[----:B------:R-:W-:Y:S02]  /*1830*/  USHF.R.U32.HI UR4, URZ, 0x4, UR4 ;  /* 0x000000043f047899 */ /* 0x000fe40008011604 */
[----:B------:R-:W-:-:S02]  /*1840*/  USHF.R.U32.HI UR5, URZ, 0x4, UR5 ;  /* 0x000000043f057899 */ /* 0x000fc40008011605 */
[----:B------:R-:W-:Y:S02]  /*1850*/  ULOP3.LUT UR4, UR4, 0x3fff, URZ, 0xc0, !UPT ;  /* 0x00003fff04047892 */ /* 0x000fe4000f8ec03f */
[----:B------:R-:W-:Y:S02]  /*1860*/  ULOP3.LUT UR5, UR5, 0x3fff, URZ, 0xc0, !UPT ;  /* 0x00003fff05057892 */ /* 0x000fe4000f8ec03f */
[----:B------:R-:W-:Y:S02]  /*1870*/  ULOP3.LUT UR8, UR4, 0x10000, URZ, 0xfc, !UPT ;  /* 0x0001000004087892 */ /* 0x000fe4000f8efc3f */
[----:B------:R-:W-:Y:S02]  /*1880*/  ULOP3.LUT UR9, UR5, 0x10000, URZ, 0xfc, !UPT ;  /* 0x0001000005097892 */ /* 0x000fe4000f8efc3f */
[----:B------:R-:W-:Y:S02]  /*1890*/  ULEA UR10, UR38, UR8, 0x9 ;  /* 0x00000008260a7291 */ /* 0x000fe4000f8e483f */
[----:B------:R-:W-:Y:S01]  /*18a0*/  ULEA UR11, UR38, UR9, 0xa ;  /* 0x00000009260b7291 */ /* 0x000fe2000f8e503f */
[----:B------:R-:W-:Y:S01]  /*18b0*/  UMOV UR5, 0x40000040 ;  /* 0x4000004000057882 */ /* 0x000fe20000000000 */
[----:B------:R-:W-:-:S03]  /*18c0*/  UMOV UR7, 0x40000040 ;  /* 0x4000004000077882 */ /* 0x000fc60000000000 */
[----:B------:R-:W-:Y:S02]  /*18d0*/  UMOV UR4, UR10 ;  /* 0x0000000a00047c82 */ /* 0x000fe40008000000 */
[----:B------:R-:W-:Y:S02]  /*18e0*/  UMOV UR6, UR11 ;  /* 0x0000000b00067c82 */ /* 0x000fe40008000000 */
[----:B------:R-:W-:Y:S01]  /*18f0*/  HGMMA.64x128x16.F32 R24, gdesc[UR4], RZ, !UPT, gsb0 ;  /* 0x01e00000041879f0 */ /* 0x000fe2000c0008ff */
[----:B------:R-:W-:Y:S02]  /*1900*/  UIADD3 UR4, UR10, 0x2, URZ ;  /* 0x000000020a047890 */ /* 0x000fe4000fffe03f */
[----:B------:R-:W-:Y:S01]  /*1910*/  UIADD3 UR6, UR11, 0x2, URZ ;  /* 0x000000020b067890 */ /* 0x000fe2000fffe03f */
[----:B------:R-:W-:Y:S01]  /*1920*/  UMOV UR5, 0x40000040 ;  /* 0x4000004000057882 */ /* 0x000fe20000000000 */
[----:B------:R-:W-:Y:S01]  /*1930*/  UMOV UR7, 0x40000040 ;  /* 0x4000004000077882 */ /* 0x000fe20000000000 */
[----:B------:R-:W-:-:S02]  /*1940*/  WARPGROUP.DEPBAR.LE gsb0, 0x0 ;  /* 0x00008000000079c5 */ /* 0x000fc40000010000 */
[----:B------:R-:W-:-:S06]  /*1950*/  WARPGROUP.ARRIVE ;  /* 0x00000000000079c5 */ /* 0x000fcc0000000000 */
[----:B------:R-:W-:Y:S01]  /*1960*/  HGMMA.64x128x16.F32 R24, gdesc[UR4], R24, gsb0 ;  /* 0x01e00000041879f0 */ /* 0x000fe20008000818 */
[----:B------:R-:W-:Y:S02]  /*1970*/  UIADD3 UR4, UR10, 0x4, URZ ;  /* 0x000000040a047890 */ /* 0x000fe4000fffe03f */
[----:B------:R-:W-:Y:S01]  /*1980*/  UIADD3 UR6, UR11, 0x4, URZ ;  /* 0x000000040b067890 */ /* 0x000fe2000fffe03f */
[----:B------:R-:W-:Y:S01]  /*1990*/  UMOV UR5, 0x40000040 ;  /* 0x4000004000057882 */ /* 0x000fe20000000000 */
[----:B------:R-:W-:Y:S01]  /*19a0*/  UMOV UR7, 0x40000040 ;  /* 0x4000004000077882 */ /* 0x000fe20000000000 */
[----:B------:R-:W-:Y:S02]  /*19b0*/  WARPGROUP.DEPBAR.LE gsb0, 0x0 ;  /* 0x00008000000079c5 */ /* 0x000fe40000010000 */
        /* <DEDUP_REMOVED lines=8> */
[----:B------:R-:W-:Y:S03]  /*1a40*/  HGMMA.64x128x16.F32 R24, gdesc[UR4], R24, gsb0 ;  /* 0x01e00000041879f0 */ /* 0x000fe60008000818 */
[----:B------:R-:W-:Y:S02]  /*1a50*/  WARPGROUP.DEPBAR.LE gsb0, 0x0 ;  /* 0x00008000000079c5 */ /* 0x000fe40000010000 */
[----:B------:R-:W-:Y:S05]  /*1a60*/  @!P2 BRA `(.L_x_21) ;  /* 0x000000040010a947 */ /* 0x000fea0003800000 */
[----:B------:R-:W-:Y:S01]  /*1a70*/  UIADD3 UR4, UR38, 0x1, URZ ;  /* 0x0000000126047890 */ /* 0x000fe2000fffe03f */
[----:B01----:R-:W-:Y:S01]  /*1a80*/  IMAD.U32 R0, RZ, RZ, UR42 ;  /* 0x0000002aff007e24 */ /* 0x003fe2000f8e00ff */
[----:B------:R-:W-:Y:S02]  /*1a90*/  UMOV UR11, UR38 ;  /* 0x00000026000b7c82 */ /* 0x000fe40008000000 */
[----:B------:R-:W-:-:S04]  /*1aa0*/  UISETP.NE.AND UP0, UPT, UR4, 0x7, UPT ;  /* 0x000000070400788c */ /* 0x000fc8000bf05270 */
[----:B------:R-:W-:Y:S02]  /*1ab0*/  USEL UR5, URZ, 0x1, UP0 ;  /* 0x000000013f057887 */ /* 0x000fe40008000000 */
[----:B------:R-:W-:Y:S02]  /*1ac0*/  USEL UR10, UR4, URZ, UP0 ;  /* 0x0000003f040a7287 */ /* 0x000fe40008000000 */
[----:B------:R-:W-:-:S06]  /*1ad0*/  ULOP3.LUT UR5, UR39, UR5, URZ, 0x3c, !UPT ;  /* 0x0000000527057292 */ /* 0x000fcc000f8e3c3f */
[----:B------:R-:W-:-:S07]  /*1ae0*/  IMAD.U32 R5, RZ, RZ, UR5 ;  /* 0x00000005ff057e24 */ /* 0x000fce000f8e00ff */
.L_x_28:
[----:B01----:R-:W-:Y:S05]  /*1af0*/  @!P0 BRA `(.L_x_22) ;  /* 0x0000000000048947 */ /* 0x003fea0003800000 */
[----:B------:R-:W-:Y:S01]  /*1b00*/  BPT.TRAP 0x1 ;  /* 0x000000040000795c */ /* 0x000fe20000300000 */
.L_x_22:
[----:B------:R-:W-:Y:S01]  /*1b10*/  ULEA UR4, UR10, UR41, 0x3 ;  /* 0x000000290a047291 */ /* 0x000fe2000f8e183f */
[----:B------:R-:W-:-:S08]  /*1b20*/  SHF.L.U32 R3, R5, 0x1f, RZ ;  /* 0x0000001f05037819 */ /* 0x000fd000000006ff */
[----:B------:R0:W1:Y:S01]  /*1b30*/  SYNCS.PHASECHK.TRANS64.TRYWAIT P1, [UR4], R3 ;  /* 0x00000003ff0075a7 */ /* 0x0000620008020144 */
[----:B------:R-:W-:Y:S05]  /*1b40*/  @!P0 BRA `(.L_x_23) ;  /* 0x0000000000048947 */ /* 0x000fea0003800000 */
[----:B------:R-:W-:Y:S01]  /*1b50*/  BPT.TRAP 0x1 ;  /* 0x000000040000795c */ /* 0x000fe20000300000 */
.L_x_23:
[----:B-1----:R-:W-:Y:S05]  /*1b60*/  @P1 BRA `(.L_x_24) ;  /* 0x0000000000081947 */ /* 0x002fea0003800000 */
[----:B------:R-:W1:Y:S02]  /*1b70*/  SYNCS.PHASECHK.TRANS64.TRYWAIT P1, [UR4], R3 ;  /* 0x00000003ff0075a7 */ /* 0x000e640008020144 */
[----:B-1----:R-:W-:Y:S05]  /*1b80*/  @!P1 BRA `(.L_x_25) ;  /* 0x0000005c00a89947 */ /* 0x002fea0003800000 */
.L_x_24:
[----:B------:R-:W-:Y:S01]  /*1b90*/  ULEA UR12, UR10, UR8, 0x9 ;  /* 0x000000080a0c7291 */ /* 0x000fe2000f8e483f */
[----:B------:R-:W-:Y:S01]  /*1ba0*/  WARPGROUP.ARRIVE ;  /* 0x00000000000079c5 */ /* 0x000fe20000000000 */
[----:B------:R-:W-:Y:S01]  /*1bb0*/  ULEA UR13, UR10, UR9, 0xa ;  /* 0x000000090a0d7291 */ /* 0x000fe2000f8e503f */
[----:B------:R-:W-:Y:S01]  /*1bc0*/  UMOV UR5, 0x40000040 ;  /* 0x4000004000057882 */ /* 0x000fe20000000000 */
[----:B------:R-:W-:-:S03]  /*1bd0*/  UMOV UR7, 0x40000040 ;  /* 0x4000004000077882 */ /* 0x000fc60000000000 */
[----:B------:R-:W-:Y:S02]  /*1be0*/  UMOV UR4, UR12 ;  /* 0x0000000c00047c82 */ /* 0x000fe40008000000 */
[----:B------:R-:W-:Y:S02]  /*1bf0*/  UMOV UR6, UR13 ;  /* 0x0000000d00067c82 */ /* 0x000fe40008000000 */
[----:B------:R-:W-:Y:S01]  /*1c00*/  HGMMA.64x128x16.F32 R24, gdesc[UR4], R24, gsb0 ;  /* 0x01e00000041879f0 */ /* 0x000fe20008000818 */
        /* <DEDUP_REMOVED lines=23> */
[----:B------:R-:W-:Y:S01]  /*1d80*/  BPT.TRAP 0x1 ;  /* 0x000000040000795c */ /* 0x000fe20000300000 */
.L_x_26:
[----:B------:R-:W-:Y:S01]  /*1d90*/  ULEA UR4, UR11, UR41, 0x3 ;  /* 0x000000290b047291 */ /* 0x000fe2000f8e183f */
[----:B------:R-:W-:-:S03]  /*1da0*/  ISETP.GT.U32.AND P1, PT, R23, 0x1, PT ;  /* 0x000000011700780c */ /* 0x000fc60003f24070 */
[----:B------:R-:W-:-:S04]  /*1db0*/  UIADD3 UR4, UR4, 0x38, URZ ;  /* 0x0000003804047890 */ /* 0x000fc8000fffe03f */
[----:B------:R-:W-:-:S09]  /*1dc0*/  UPRMT UR4, URZ, 0x654, UR4 ;  /* 0x000006543f047896 */ /* 0x000fd20008000004 */
[----:B------:R-:W-:Y:S01]  /*1dd0*/  SYNCS.ARRIVE.TRANS64.RED.A1T0 RZ, [UR4], RZ ;  /* 0x000000ffffff79a7 */ /* 0x000fe20008100404 */
[----:B------:R-:W-:Y:S05]  /*1de0*/  @P1 BRA `(.L_x_27) ;  /* 0x0000000000041947 */ /* 0x000fea0003800000 */
[----:B------:R-:W-:Y:S01]  /*1df0*/  BPT.TRAP 0x1 ;  /* 0x000000040000795c */ /* 0x000fe20000300000 */
.L_x_27:
[----:B------:R-:W-:Y:S01]  /*1e00*/  UIADD3 UR10, UR10, 0x1, URZ ;  /* 0x000000010a0a7890 */ /* 0x000fe2000fffe03f */
[C---:B------:R-:W-:Y:S01]  /*1e10*/  ISETP.GT.AND P1, PT, R0.reuse, 0x1, PT ;  /* 0x000000010000780c */ /* 0x040fe20003f24270 */
[----:B------:R-:W-:Y:S01]  /*1e20*/  UIADD3 UR11, UR11, 0x1, URZ ;  /* 0x000000010b0b7890 */ /* 0x000fe2000fffe03f */
[----:B------:R-:W-:Y:S01]  /*1e30*/  VIADD R0, R0, 0xffffffff ;  /* 0xffffffff00007836 */ /* 0x000fe20000000000 */
[----:B------:R-:W-:Y:S02]  /*1e40*/  UISETP.NE.AND UP0, UPT, UR10, 0x7, UPT ;  /* 0x000000070a00788c */ /* 0x000fe4000bf05270 */
[----:B------:R-:W-:Y:S02]  /*1e50*/  UISETP.NE.AND UP1, UPT, UR11, 0x7, UPT ;  /* 0x000000070b00788c */ /* 0x000fe4000bf25270 */
[----:B------:R-:W-:Y:S02]  /*1e60*/  USEL UR4, URZ, 0x1, UP0 ;  /* 0x000000013f047887 */ /* 0x000fe40008000000 */
[----:B------:R-:W-:-:S02]  /*1e70*/  USEL UR10, UR10, URZ, UP0 ;  /* 0x0000003f0a0a7287 */ /* 0x000fc40008000000 */
[----:B------:R-:W-:Y:S02]  /*1e80*/  USEL UR11, UR11, URZ, UP1 ;  /* 0x0000003f0b0b7287 */ /* 0x000fe40008800000 */
[----:B------:R-:W-:Y:S01]  /*1e90*/  LOP3.LUT R5, R5, UR4, RZ, 0x3c, !PT ;  /* 0x0000000405057c12 */ /* 0x000fe2000f8e3cff */
[----:B------:R-:W-:Y:S09]  /*1ea0*/  @P1 BRA `(.L_x_28) ;  /* 0xfffffffc00101947 */ /* 0x000ff2000383ffff */
.L_x_21:
[----:B01----:R-:W0:Y:S01]  /*1eb0*/  LDC R0, c[0x0][0x28c] ;  /* 0x0000a300ff007b82 */ /* 0x003e220000000800 */
[----:B------:R-:W-:-:S04]  /*1ec0*/  IMAD.U32 R3, RZ, RZ, UR47 ;  /* 0x0000002fff037e24 */ /* 0x000fc8000f8e00ff */
[----:B------:R1:W-:Y:S01]  /*1ed0*/  SYNCS.ARRIVE.TRANS64.A1T0 RZ, [R3+UR46], RZ ;  /* 0x000000ff03ff79a7 */ /* 0x0003e2000810002e */
[----:B0-----:R-:W-:-:S13]  /*1ee0*/  ISETP.GE.AND P1, PT, R0, 0x1, PT ;  /* 0x000000010000780c */ /* 0x001fda0003f26270 */
[----:B-1----:R-:W-:Y:S05]  /*1ef0*/  @!P1 BRA `(.L_x_29) ;  /* 0x00000000003c9947 */ /* 0x002fea0003800000 */
[----:B------:R-:W-:Y:S05]  /*1f00*/  @!P0 BRA `(.L_x_30) ;  /* 0x0000000000048947 */ /* 0x000fea0003800000 */
[----:B------:R-:W-:Y:S01]  /*1f10*/  BPT.TRAP 0x1 ;  /* 0x000000040000795c */ /* 0x000fe20000300000 */
.L_x_30:
[----:B------:R-:W-:Y:S01]  /*1f20*/  UIADD3 UR6, UR38, UR42, URZ ;  /* 0x0000002a26067290 */ /* 0x000fe2000fffe03f */
[----:B------:R-:W-:-:S03]  /*1f30*/  ISETP.GT.U32.AND P0, PT, R23, 0x1, PT ;  /* 0x000000011700780c */ /* 0x000fc60003f04070 */
[----:B------:R-:W-:-:S04]  /*1f40*/  UIMAD.WIDE.U32 UR4, UR6, 0x24924925, URZ ;  /* 0x24924925060478a5 */ /* 0x000fc8000f8e003f */
[----:B------:R-:W-:-:S04]  /*1f50*/  UIADD3 UR4, UR6, -UR5, URZ ;  /* 0x8000000506047290 */ /* 0x000fc8000fffe03f */
[----:B------:R-:W-:-:S04]  /*1f60*/  ULEA.HI UR4, UR4, UR5, URZ, 0x1f ;  /* 0x0000000504047291 */ /* 0x000fc8000f8ff83f */
[----:B------:R-:W-:-:S04]  /*1f70*/  USHF.R.U32.HI UR4, URZ, 0x2, UR4 ;  /* 0x000000023f047899 */ /* 0x000fc80008011604 */
[----:B------:R-:W-:-:S04]  /*1f80*/  UIMAD UR4, UR4, -0x7, UR6 ;  /* 0xfffffff9040478a4 */ /* 0x000fc8000f8e0206 */
[----:B------:R-:W-:-:S04]  /*1f90*/  ULEA UR4, UR4, UR41, 0x3 ;  /* 0x0000002904047291 */ /* 0x000fc8000f8e183f */
[----:B------:R-:W-:-:S04]  /*1fa0*/  UIADD3 UR4, UR4, 0x38, URZ ;  /* 0x0000003804047890 */ /* 0x000fc8000fffe03f */
[----:B------:R-:W-:-:S09]  /*1fb0*/  UPRMT UR4, URZ, 0x654, UR4 ;  /* 0x000006543f047896 */ /* 0x000fd20008000004 */
[----:B------:R-:W-:Y:S01]  /*1fc0*/  SYNCS.ARRIVE.TRANS64.RED.A1T0 RZ, [UR4], RZ ;  /* 0x000000ffffff79a7 */ /* 0x000fe20008100404 */
[----:B------:R-:W-:Y:S05]  /*1fd0*/  @P0 BRA `(.L_x_29) ;  /* 0x0000000000040947 */ /* 0x000fea0003800000 */
[----:B------:R-:W-:Y:S01]  /*1fe0*/  BPT.TRAP 0x1 ;  /* 0x000000040000795c */ /* 0x000fe20000300000 */
.L_x_29:
[----:B------:R-:W-:Y:S01]  /*1ff0*/  SHF.L.U32 R0, R103, 0x1f, RZ ;  /* 0x0000001f67007819 */ /* 0x000fe200000006ff */
[----:B------:R-:W-:Y:S01]  /*2000*/  UISETP.GE.U32.AND UP1, UPT, UR45, 0x7, UPT ;  /* 0x000000072d00788c */ /* 0x000fe2000bf26070 */
[----:B------:R-:W-:Y:S01]  /*2010*/  SHF.R.S32.HI R9, RZ, 0x1f, R19 ;  /* 0x0000001fff097819 */ /* 0x000fe20000011413 */
[----:B------:R-:W-:Y:S01]  /*2020*/  UIADD3 UR38, UR38, UR45, URZ ;  /* 0x0000002d26267290 */ /* 0x000fe2000fffe03f */
[----:B------:R-:W0:Y:S03]  /*2030*/  SYNCS.PHASECHK.TRANS64.TRYWAIT P0, [UR43+0x8], R0 ;  /* 0x00000800ff0075a7 */ /* 0x000e26000800016b */
[----:B------:R-:W-:-:S04]  /*2040*/  UISETP.GT.U32.AND UP0, UPT, UR38, 0x6, UPT ;  /* 0x000000062600788c */ /* 0x000fc8000bf04070 */
[----:B------:R-:W-:Y:S02]  /*2050*/  UISETP.LT.U32.AND UP0, UPT, UR45, 0x7, UP0 ;  /* 0x000000072d00788c */ /* 0x000fe40008701070 */
[----:B------:R-:W-:Y:S02]  /*2060*/  @UP1 UIMAD.WIDE.U32 UR4, UR38, 0x24924925, URZ ;  /* 0x24924925260418a5 */ /* 0x000fe4000f8e003f */
[----:B------:R-:W-:Y:S02]  /*2070*/  USEL UR6, URZ, 0x1, !UP0 ;  /* 0x000000013f067887 */ /* 0x000fe4000c000000 */
[----:B------:R-:W-:Y:S02]  /*2080*/  @UP1 UIADD3 UR4, UR38, -UR5, URZ ;  /* 0x8000000526041290 */ /* 0x000fe4000fffe03f */
[----:B------:R-:W-:Y:S02]  /*2090*/  ULOP3.LUT UR39, UR39, UR6, URZ, 0x3c, !UPT ;  /* 0x0000000627277292 */ /* 0x000fe4000f8e3c3f */
[----:B------:R-:W-:-:S04]  /*20a0*/  @UP1 ULEA.HI UR4, UR4, UR5, URZ, 0x1f ;  /* 0x0000000504041291 */ /* 0x000fc8000f8ff83f */
[----:B------:R-:W-:-:S04]  /*20b0*/  @UP1 USHF.R.U32.HI UR4, URZ, 0x2, UR4 ;  /* 0x000000023f041899 */ /* 0x000fc80008011604 */
[----:B------:R-:W-:Y:S01]  /*20c0*/  @UP1 ULOP3.LUT UR39, UR39, 0x1, UR4, 0x78, !UPT ;  /* 0x0000000127271892 */ /* 0x000fe2000f8e7804 */
[----:B0-----:R-:W-:Y:S11]  /*20d0*/  @!P0 BRA `(.L_x_31) ;  /* 0x00000058006c8947 */ /* 0x001ff60003800000 */
.L_x_188:
[----:B------:R-:W-:Y:S01]  /*20e0*/  ULDC.64 UR4, c[0x0][0x5d0] ;  /* 0x0001740000047ab9 */ /* 0x000fe20000000a00 */
[----:B------:R-:W-:Y:S01]  /*20f0*/  ULDC UR6, c[0x0][0x284] ;  /* 0x0000a10000067ab9 */ /* 0x000fe20000000800 */
[----:B0-----:R-:W-:Y:S02]  /*2100*/  IMAD R0, R9, UR4, RZ ;  /* 0x0000000409007c24 */ /* 0x001fe4000f8e02ff */
[----:B------:R-:W-:Y:S02]  /*2110*/  IMAD.SHL.U32 R12, R18, 0x80, RZ ;  /* 0x00000080120c7824 */ /* 0x000fe400078e00ff */
[C---:B------:R-:W-:Y:S02]  /*2120*/  IMAD R3, R19.reuse, UR5, R0 ;  /* 0x0000000513037c24 */ /* 0x040fe4000f8e0200 */
[----:B------:R-:W-:Y:S01]  /*2130*/  IMAD.SHL.U32 R0, R22, 0x40, RZ ;  /* 0x0000004016007824 */ /* 0x000fe200078e00ff */
[----:B------:R-:W-:Y:S01]  /*2140*/  SHF.R.S32.HI R13, RZ, 0x1f, R12 ;  /* 0x0000001fff0d7819 */ /* 0x000fe2000001140c */
[----:B------:R-:W-:Y:S01]  /*2150*/  IMAD.WIDE.U32 R4, R19, UR4, R92 ;  /* 0x0000000413047c25 */ /* 0x000fe2000f8e005c */
[----:B------:R-:W-:-:S02]  /*2160*/  ULDC.64 UR4, c[0x0][0x5c8] ;  /* 0x0001720000047ab9 */ /* 0x000fc40000000a00 */
[----:B------:R-:W-:Y:S01]  /*2170*/  ISETP.GE.AND P0, PT, R0, UR6, PT ;  /* 0x0000000600007c0c */ /* 0x000fe2000bf06270 */
[----:B------:R-:W-:Y:S01]  /*2180*/  ULDC UR6, c[0x0][0x288] ;  /* 0x0000a20000067ab9 */ /* 0x000fe20000000800 */
[----:B------:R-:W-:Y:S01]  /*2190*/  IADD3 R4, P1, R12, R4, RZ ;  /* 0x000000040c047210 */ /* 0x000fe20007f3e0ff */
[----:B------:R-:W-:Y:S01]  /*21a0*/  IMAD.WIDE R20, R22, 0x40, R90 ;  /* 0x0000004016147825 */ /* 0x000fe200078e025a */
[----:B------:R-:W-:Y:S02]  /*21b0*/  ISETP.GE.OR P0, PT, R12, UR6, P0 ;  /* 0x000000060c007c0c */ /* 0x000fe40008706670 */
[----:B------:R-:W-:Y:S01]  /*21c0*/  IADD3.X R5, R13, R5, R3, P1, !PT ;  /* 0x000000050d057210 */ /* 0x000fe20000ffe403 */
[----:B------:R-:W-:-:S04]  /*21d0*/  IMAD R7, R21, UR4, RZ ;  /* 0x0000000415077c24 */ /* 0x000fc8000f8e02ff */
[C---:B------:R-:W-:Y:S02]  /*21e0*/  IMAD R7, R20.reuse, UR5, R7 ;  /* 0x0000000514077c24 */ /* 0x040fe4000f8e0207 */
[----:B------:R-:W-:-:S04]  /*21f0*/  IMAD.WIDE.U32 R104, R20, UR4, R4 ;  /* 0x0000000414687c25 */ /* 0x000fc8000f8e0004 */
[----:B------:R-:W-:Y:S05]  /*2200*/  @P0 BRA `(.L_x_32) ;  /* 0x0000003c00dc0947 */ /* 0x000fea0003800000 */
[----:B-----5:R-:W-:Y:S01]  /*2210*/  FSETP.NEU.AND P0, PT, R89, RZ, PT ;  /* 0x000000ff5900720b */ /* 0x020fe20003f0d000 */
[----:B------:R-:W-:Y:S01]  /*2220*/  IMAD.IADD R3, R97, 0x1, -R12 ;  /* 0x0000000161037824 */ /* 0x000fe200078e0a0c */
[----:B------:R-:W-:Y:S01]  /*2230*/  BSSY B0, `(.L_x_32) ;  /* 0x00003f4000007945 */ /* 0x000fe20003800000 */
[----:B------:R-:W-:Y:S02]  /*2240*/  IMAD.IADD R0, R101, 0x1, -R0 ;  /* 0x0000000165007824 */ /* 0x000fe400078e0a00 */
[----:B------:R-:W-:Y:S01]  /*2250*/  IMAD.IADD R113, R105, 0x1, R7 ;  /* 0x0000000169717824 */ /* 0x000fe200078e0207 */
[----:B------:R-:W-:-:S04]  /*2260*/  ISETP.GT.AND P2, PT, R3, RZ, PT ;  /* 0x000000ff0300720c */ /* 0x000fc80003f44270 */
[----:B------:R-:W-:-:S03]  /*2270*/  ISETP.GT.AND P1, PT, R0, RZ, P2 ;  /* 0x000000ff0000720c */ /* 0x000fc60001724270 */
[----:B------:R-:W-:Y:S10]  /*2280*/  @!P0 BRA `(.L_x_33) ;  /* 0x0000002c00208947 */ /* 0x000ff40003800000 */
[----:B------:R-:W0:Y:S01]  /*2290*/  LDC.64 R106, c[0x0][0x5b8] ;  /* 0x00016e00ff6a7b82 */ /* 0x000e220000000a00 */
[----:B------:R-:W-:-:S07]  /*22a0*/  ULDC.64 UR4, c[0x0][0x5c0] ;  /* 0x0001700000047ab9 */ /* 0x000fce0000000a00 */
[----:B------:R-:W1:Y:S08]  /*22b0*/  LDC.64 R108, c[0x0][0x5b0] ;  /* 0x00016c00ff6c7b82 */ /* 0x000e700000000a00 */
[----:B------:R-:W2:Y:S01]  /*22c0*/  LDC.64 R110, c[0x0][0x5a8] ;  /* 0x00016a00ff6e7b82 */ /* 0x000ea20000000a00 */
[-C--:B0-----:R-:W-:Y:S02]  /*22d0*/  IMAD R6, R9, R106.reuse, RZ ;  /* 0x0000006a09067224 */ /* 0x081fe400078e02ff */
[----:B------:R-:W-:-:S04]  /*22e0*/  IMAD.WIDE.U32 R4, R19, R106, R92 ;  /* 0x0000006a13047225 */ /* 0x000fc800078e005c */
[----:B------:R-:W-:Y:S01]  /*22f0*/  IMAD R105, R19, R107, R6 ;  /* 0x0000006b13697224 */ /* 0x000fe200078e0206 */
[----:B------:R-:W-:Y:S01]  /*2300*/  IADD3 R6, P0, R12, R4, RZ ;  /* 0x000000040c067210 */ /* 0x000fe20007f1e0ff */
[----:B-1----:R-:W-:-:S03]  /*2310*/  IMAD R4, R21, R108, RZ ;  /* 0x0000006c15047224 */ /* 0x002fc600078e02ff */
[----:B------:R-:W-:Y:S01]  /*2320*/  IADD3.X R7, R13, R5, R105, P0, !PT ;  /* 0x000000050d077210 */ /* 0x000fe200007fe469 */
[C---:B------:R-:W-:Y:S02]  /*2330*/  IMAD R107, R20.reuse, R109, R4 ;  /* 0x0000006d146b7224 */ /* 0x040fe400078e0204 */
[----:B------:R-:W-:-:S04]  /*2340*/  IMAD.WIDE.U32 R4, R20, R108, R6 ;  /* 0x0000006c14047225 */ /* 0x000fc800078e0006 */
[----:B------:R-:W-:Y:S01]  /*2350*/  IMAD.IADD R5, R5, 0x1, R107 ;  /* 0x0000000105057824 */ /* 0x000fe200078e026b */
[----:B--2---:R-:W-:-:S04]  /*2360*/  LEA R10, P0, R4, R110, 0x1 ;  /* 0x0000006e040a7211 */ /* 0x004fc800078008ff */
[----:B------:R-:W-:-:S05]  /*2370*/  LEA.HI.X R11, R4, R111, R5, 0x1, P0 ;  /* 0x0000006f040b7211 */ /* 0x000fca00000f0c05 */
[----:B------:R-:W2:Y:S01]  /*2380*/  @P1 LDG.E.LTC128B.U16 R18, desc[UR36][R10.64] ;  /* 0x000000240a121981 */ /* 0x000ea2000c1e1520 */
[----:B------:R-:W-:Y:S01]  /*2390*/  IMAD.WIDE.U32 R4, R20, R108, R12 ;  /* 0x0000006c14047225 */ /* 0x000fe200078e000c */
[----:B------:R-:W-:Y:S02]  /*23a0*/  BSSY B1, `(.L_x_34) ;  /* 0x0000015000017945 */ /* 0x000fe40003800000 */
[----:B------:R-:W-:-:S04]  /*23b0*/  IADD3 R14, P0, R92, R4, RZ ;  /* 0x000000045c0e7210 */ /* 0x000fc80007f1e0ff */
[----:B------:R-:W-:Y:S02]  /*23c0*/  IADD3.X R15, R93, R107, R5, P0, !PT ;  /* 0x0000006b5d0f7210 */ /* 0x000fe400007fe405 */
[----:B------:R-:W-:Y:S01]  /*23d0*/  LEA R8, P0, R104, UR4, 0x1 ;  /* 0x0000000468087c11 */ /* 0x000fe2000f8008ff */
[----:B------:R-:W-:-:S03]  /*23e0*/  IMAD.WIDE.U32 R14, R19, R106, R14 ;  /* 0x0000006a130e7225 */ /* 0x000fc600078e000e */
[----:B------:R-:W-:Y:S02]  /*23f0*/  LEA.HI.X R9, R104, UR5, R113, 0x1, P0 ;  /* 0x0000000568097c11 */ /* 0x000fe400080f0c71 */
[----:B------:R-:W-:-:S04]  /*2400*/  ISETP.GT.AND P0, PT, R3, 0x1, PT ;  /* 0x000000010300780c */ /* 0x000fc80003f04270 */
[----:B------:R-:W-:Y:S01]  /*2410*/  ISETP.GT.AND P3, PT, R0, RZ, P0 ;  /* 0x000000ff0000720c */ /* 0x000fe20000764270 */
[----:B--2---:R-:W-:-:S05]  /*2420*/  HADD2.F32 R4, -RZ, R18.H0_H0 ;  /* 0x20000012ff047230 */ /* 0x004fca0000004100 */
[----:B------:R-:W-:Y:S01]  /*2430*/  FMUL R5, R4, R89 ;  /* 0x0000005904057220 */ /* 0x000fe20000400000 */
[----:B------:R-:W-:-:S03]  /*2440*/  LEA R4, P4, R14, R110, 0x1 ;  /* 0x0000006e0e047211 */ /* 0x000fc600078808ff */
[----:B------:R-:W-:-:S05]  /*2450*/  FFMA R5, R24, R88, R5 ;  /* 0x0000005818057223 */ /* 0x000fca0000000005 */
[----:B------:R-:W-:Y:S01]  /*2460*/  F2FP.F16.F32.PACK_AB R10, RZ, R5 ;  /* 0x00000005ff0a723e */ /* 0x000fe200000000ff */
[----:B------:R-:W-:-:S03]  /*2470*/  IMAD.IADD R5, R105, 0x1, R15 ;  /* 0x0000000169057824 */ /* 0x000fc600078e020f */
[----:B------:R-:W-:Y:S01]  /*2480*/  PRMT R11, R10, 0x7610, R11 ;  /* 0x000076100a0b7816 */ /* 0x000fe2000000000b */
[----:B------:R-:W-:Y:S01]  /*2490*/  IMAD.SHL.U32 R10, R108, 0x8, RZ ;  /* 0x000000086c0a7824 */ /* 0x000fe200078e00ff */
[----:B------:R-:W-:-:S03]  /*24a0*/  LEA.HI.X R5, R14, R111, R5, 0x1, P4 ;  /* 0x0000006f0e057211 */ /* 0x000fc600020f0c05 */
[----:B------:R0:W-:Y:S02]  /*24b0*/  @P1 STG.E.U16 desc[UR36][R8.64], R11 ;  /* 0x0000000b08001986 */ /* 0x0001e4000c101524 */
[----:B0-----:R-:W-:Y:S01]  /*24c0*/  SHF.L.U64.HI R11, R108, 0x3, R109 ;  /* 0x000000036c0b7819 */ /* 0x001fe2000001026d */
[----:B------:R-:W-:Y:S06]  /*24d0*/  @!P3 BRA `(.L_x_35) ;  /* 0x000000000004b947 */ /* 0x000fec0003800000 */
[----:B------:R0:W5:Y:S02]  /*24e0*/  LDG.E.LTC128B.U16 R18, desc[UR36][R4.64+0x2] ;  /* 0x0000022404127981 */ /* 0x000164000c1e1520 */
.L_x_35:
[----:B------:R-:W-:Y:S05]  /*24f0*/  BSYNC B1 ;  /* 0x0000000000017941 */ /* 0x000fea0003800000 */
.L_x_34:
[----:B------:R-:W-:Y:S01]  /*2500*/  IMAD.WIDE.U32 R10, R20, R108, R10 ;  /* 0x0000006c140a7225 */ /* 0x000fe200078e000a */
[----:B------:R-:W-:-:S03]  /*2510*/  ISETP.GT.AND P2, PT, R0, 0x8, P2 ;  /* 0x000000080000780c */ /* 0x000fc60001744270 */
[----:B-----5:R-:W-:Y:S01]  /*2520*/  HADD2.F32 R14, -RZ, R18.H0_H0 ;  /* 0x20000012ff0e7230 */ /* 0x020fe20000004100 */
[----:B------:R-:W-:Y:S01]  /*2530*/  IADD3 R6, P1, R6, R10, RZ ;  /* 0x0000000a06067210 */ /* 0x000fe20007f3e0ff */
[----:B------:R-:W-:-:S03]  /*2540*/  IMAD.IADD R107, R107, 0x1, R11 ;  /* 0x000000016b6b7824 */ /* 0x000fc600078e020b */
[----:B------:R-:W-:Y:S01]  /*2550*/  FMUL R14, R14, R89 ;  /* 0x000000590e0e7220 */ /* 0x000fe20000400000 */
[----:B------:R-:W-:-:S03]  /*2560*/  IMAD.X R7, R107, 0x1, R7, P1 ;  /* 0x000000016b077824 */ /* 0x000fc600008e0607 */
[----:B------:R-:W-:Y:S01]  /*2570*/  FFMA R25, R25, R88, R14 ;  /* 0x0000005819197223 */ /* 0x000fe2000000000e */
[----:B------:R-:W-:-:S04]  /*2580*/  LEA R14, P1, R6, R110, 0x1 ;  /* 0x0000006e060e7211 */ /* 0x000fc800078208ff */
[----:B------:R-:W-:Y:S01]  /*2590*/  LEA.HI.X R15, R6, R111, R7, 0x1, P1 ;  /* 0x0000006f060f7211 */ /* 0x000fe200008f0c07 */
[----:B------:R-:W-:Y:S01]  /*25a0*/  @P3 IMAD.MOV.U32 R6, RZ, RZ, R8 ;  /* 0x000000ffff063224 */ /* 0x000fe200078e0008 */
[----:B------:R-:W-:Y:S01]  /*25b0*/  F2FP.F16.F32.PACK_AB R25, RZ, R25 ;  /* 0x00000019ff19723e */ /* 0x000fe200000000ff */
[----:B------:R-:W-:-:S05]  /*25c0*/  @P3 IMAD.MOV.U32 R7, RZ, RZ, R9 ;  /* 0x000000ffff073224 */ /* 0x000fca00078e0009 */
[----:B------:R1:W-:Y:S04]  /*25d0*/  @P3 STG.E.U16 desc[UR36][R6.64+0x2], R25 ;  /* 0x0000021906003986 */ /* 0x0003e8000c101524 */
[----:B------:R-:W2:Y:S01]  /*25e0*/  @P2 LDG.E.LTC128B.U16 R18, desc[UR36][R14.64] ;  /* 0x000000240e122981 */ /* 0x000ea2000c1e1520 */
[----:B------:R-:W-:Y:S01]  /*25f0*/  IADD3 R12, P1, P3, R92, R10, R12 ;  /* 0x0000000a5c0c7210 */ /* 0x000fe20007b3e00c */
[----:B------:R-:W-:Y:S01]  /*2600*/  BSSY B1, `(.L_x_36) ;  /* 0x0000011000017945 */ /* 0x000fe20003800000 */
[----:B------:R-:W-:Y:S02]  /*2610*/  ISETP.GT.AND P0, PT, R0, 0x8, P0 ;  /* 0x000000080000780c */ /* 0x000fe40000704270 */
[----:B------:R-:W-:-:S03]  /*2620*/  IADD3.X R13, R93, R107, R13, P1, P3 ;  /* 0x0000006b5d0d7210 */ /* 0x000fc60000fe640d */
[----:B------:R-:W-:Y:S01]  /*2630*/  IMAD.WIDE.U32 R12, R19, R106, R12 ;  /* 0x0000006a130c7225 */ /* 0x000fe200078e000c */
[----:B------:R-:W-:-:S03]  /*2640*/  SHF.L.U64.HI R19, R94, 0x1, R95 ;  /* 0x000000015e137819 */ /* 0x000fc6000001025f */
[----:B------:R-:W-:Y:S01]  /*2650*/  IMAD.IADD R13, R105, 0x1, R13 ;  /* 0x00000001690d7824 */ /* 0x000fe200078e020d */
[----:B-1----:R-:W-:-:S04]  /*2660*/  LEA R6, P3, R12, R110, 0x1 ;  /* 0x0000006e0c067211 */ /* 0x002fc800078608ff */
[----:B------:R-:W-:Y:S01]  /*2670*/  LEA.HI.X R7, R12, R111, R13, 0x1, P3 ;  /* 0x0000006f0c077211 */ /* 0x000fe200018f0c0d */
[----:B--2---:R-:W-:-:S05]  /*2680*/  HADD2.F32 R10, -RZ, R18.H0_H0 ;  /* 0x20000012ff0a7230 */ /* 0x004fca0000004100 */
[----:B------:R-:W-:Y:S01]  /*2690*/  FMUL R11, R10, R89 ;  /* 0x000000590a0b7220 */ /* 0x000fe20000400000 */
[----:B------:R-:W-:-:S03]  /*26a0*/  LEA R10, P1, R94, R8, 0x1 ;  /* 0x000000085e0a7211 */ /* 0x000fc600078208ff */
[----:B------:R-:W-:-:S05]  /*26b0*/  FFMA R11, R26, R88, R11 ;  /* 0x000000581a0b7223 */ /* 0x000fca000000000b */
[----:B------:R-:W-:Y:S01]  /*26c0*/  F2FP.F16.F32.PACK_AB R14, RZ, R11 ;  /* 0x0000000bff0e723e */ /* 0x000fe200000000ff */
[----:B------:R-:W-:-:S05]  /*26d0*/  IMAD.X R11, R19, 0x1, R9, P1 ;  /* 0x00000001130b7824 */ /* 0x000fca00008e0609 */
[----:B------:R1:W-:Y:S01]  /*26e0*/  @P2 STG.E.U16 desc[UR36][R10.64], R14 ;  /* 0x0000000e0a002986 */ /* 0x0003e2000c101524 */
[----:B------:R-:W-:Y:S05]  /*26f0*/  @!P0 BRA `(.L_x_37) ;  /* 0x0000000000048947 */ /* 0x000fea0003800000 */
[----:B------:R2:W5:Y:S02]  /*2700*/  LDG.E.LTC128B.U16 R18, desc[UR36][R6.64+0x2] ;  /* 0x0000022406127981 */ /* 0x000564000c1e1520 */
.L_x_37:
[----:B------:R-:W-:Y:S05]  /*2710*/  BSYNC B1 ;  /* 0x0000000000017941 */ /* 0x000fea0003800000 */
.L_x_36:
[----:B-----5:R-:W-:Y:S01]  /*2720*/  HADD2.F32 R12, -RZ, R18.H0_H0 ;  /* 0x20000012ff0c7230 */ /* 0x020fe20000004100 */
[----:B------:R-:W-:Y:S01]  /*2730*/  ISETP.GT.AND P1, PT, R3, 0x8, PT ;  /* 0x000000080300780c */ /* 0x000fe20003f24270 */
[----:B------:R-:W-:Y:S03]  /*2740*/  BSSY B1, `(.L_x_38) ;  /* 0x0000008000017945 */ /* 0x000fe60003800000 */
[----:B------:R-:W-:Y:S01]  /*2750*/  FMUL R12, R12, R89 ;  /* 0x000000590c0c7220 */ /* 0x000fe20000400000 */
[----:B------:R-:W-:-:S03]  /*2760*/  ISETP.GT.AND P2, PT, R0, RZ, P1 ;  /* 0x000000ff0000720c */ /* 0x000fc60000f44270 */
[----:B------:R-:W-:-:S05]  /*2770*/  FFMA R12, R27, R88, R12 ;  /* 0x000000581b0c7223 */ /* 0x000fca000000000c */
[----:B------:R-:W-:-:S05]  /*2780*/  F2FP.F16.F32.PACK_AB R12, RZ, R12 ;  /* 0x0000000cff0c723e */ /* 0x000fca00000000ff */
[----:B------:R3:W-:Y:S01]  /*2790*/  @P0 STG.E.U16 desc[UR36][R10.64+0x2], R12 ;  /* 0x0000020c0a000986 */ /* 0x0007e2000c101524 */
[----:B------:R-:W-:Y:S05]  /*27a0*/  @!P2 BRA `(.L_x_39) ;  /* 0x000000000004a947 */ /* 0x000fea0003800000 */
[----:B------:R4:W5:Y:S02]  /*27b0*/  LDG.E.LTC128B.U16 R18, desc[UR36][R4.64+0x10] ;  /* 0x0000102404127981 */ /* 0x000964000c1e1520 */
.L_x_39:
[----:B------:R-:W-:Y:S05]  /*27c0*/  BSYNC B1 ;  /* 0x0000000000017941 */ /* 0x000fea0003800000 */
.L_x_38:
[----:B---3-5:R-:W-:Y:S01]  /*27d0*/  HADD2.F32 R12, -RZ, R18.H0_H0 ;  /* 0x20000012ff0c7230 */ /* 0x028fe20000004100 */
        /* <DEDUP_REMOVED lines=9> */
.L_x_41:
[----:B------:R-:W-:Y:S05]  /*2870*/  BSYNC B1 ;  /* 0x0000000000017941 */ /* 0x000fea0003800000 */
.L_x_40:
[----:B-----5:R-:W-:Y:S01]  /*2880*/  HADD2.F32 R12, -RZ, R18.H0_H0 ;  /* 0x20000012ff0c7230 */ /* 0x020fe20000004100 */
[----:B------:R-:W-:Y:S01]  /*2890*/  ISETP.GT.AND P1, PT, R0, 0x8, P1 ;  /* 0x000000080000780c */ /* 0x000fe20000f24270 */
[----:B------:R-:W-:Y:S03]  /*28a0*/  BSSY B1, `(.L_x_42) ;  /* 0x0000007000017945 */ /* 0x000fe60003800000 */
[----:B------:R-:W-:-:S04]  /*28b0*/  FMUL R12, R12, R89 ;  /* 0x000000590c0c7220 */ /* 0x000fc80000400000 */
[----:B------:R-:W-:-:S05]  /*28c0*/  FFMA R12, R29, R88, R12 ;  /* 0x000000581d0c7223 */ /* 0x000fca000000000c */
[----:B------:R-:W-:-:S05]  /*28d0*/  F2FP.F16.F32.PACK_AB R12, RZ, R12 ;  /* 0x0000000cff0c723e */ /* 0x000fca00000000ff */
[----:B------:R0:W-:Y:S01]  /*28e0*/  @P3 STG.E.U16 desc[UR36][R8.64+0x12], R12 ;  /* 0x0000120c08003986 */ /* 0x0001e2000c101524 */
[----:B------:R-:W-:Y:S05]  /*28f0*/  @!P1 BRA `(.L_x_43) ;  /* 0x0000000000049947 */ /* 0x000fea0003800000 */
[----:B------:R0:W5:Y:S02]  /*2900*/  LDG.E.LTC128B.U16 R18, desc[UR36][R6.64+0x10] ;  /* 0x0000102406127981 */ /* 0x000164000c1e1520 */
.L_x_43:
[----:B------:R-:W-:Y:S05]  /*2910*/  BSYNC B1 ;  /* 0x0000000000017941 */ /* 0x000fea0003800000 */
.L_x_42:
[----:B0----5:R-:W-:Y:S01]  /*2920*/  HADD2.F32 R12, -RZ, R18.H0_H0 ;  /* 0x20000012ff0c7230 */ /* 0x021fe20000004100 */
[----:B------:R-:W-:Y:S01]  /*2930*/  ISETP.GT.AND P0, PT, R0, 0x8, P0 ;  /* 0x000000080000780c */ /* 0x000fe20000704270 */
[----:B------:R-:W-:Y:S03]  /*2940*/  BSSY B1, `(.L_x_44) ;  /* 0x0000007000017945 */ /* 0x000fe60003800000 */
[----:B---3--:R-:W-:-:S04]  /*2950*/  FMUL R13, R12, R89 ;  /* 0x000000590c0d7220 */ /* 0x008fc80000400000 */
[----:B------:R-:W-:-:S05]  /*2960*/  FFMA R13, R30, R88, R13 ;  /* 0x000000581e0d7223 */ /* 0x000fca000000000d */
[----:B------:R-:W-:-:S05]  /*2970*/  F2FP.F16.F32.PACK_AB R13, RZ, R13 ;  /* 0x0000000dff0d723e */ /* 0x000fca00000000ff */
[----:B------:R0:W-:Y:S01]  /*2980*/  @P1 STG.E.U16 desc[UR36][R10.64+0x10], R13 ;  /* 0x0000100d0a001986 */ /* 0x0001e2000c101524 */
[----:B------:R-:W-:Y:S05]  /*2990*/  @!P0 BRA `(.L_x_45) ;  /* 0x0000000000048947 */ /* 0x000fea0003800000 */
[----:B------:R3:W5:Y:S02]  /*29a0*/  LDG.E.LTC128B.U16 R18, desc[UR36][R6.64+0x12] ;  /* 0x0000122406127981 */ /* 0x000764000c1e1520 */
.L_x_45:
[----:B------:R-:W-:Y:S05]  /*29b0*/  BSYNC B1 ;  /* 0x0000000000017941 */ /* 0x000fea0003800000 */
.L_x_44:
        /* <DEDUP_REMOVED lines=10> */
.L_x_47:
[----:B------:R-:W-:Y:S05]  /*2a60*/  BSYNC B1 ;  /* 0x0000000000017941 */ /* 0x000fea0003800000 */
.L_x_46:
[----:B0----5:R-:W-:Y:S01]  /*2a70*/  HADD2.F32 R12, -RZ, R18.H0_H0 ;  /* 0x20000012ff0c7230 */ /* 0x021fe20000004100 */
        /* <DEDUP_REMOVED lines=9> */
.L_x_49:
[----:B------:R-:W-:Y:S05]  /*2b10*/  BSYNC B1 ;  /* 0x0000000000017941 */ /* 0x000fea0003800000 */
.L_x_48:
        /* <DEDUP_REMOVED lines=9> */
.L_x_51:
[----:B------:R-:W-:Y:S05]  /*2bb0*/  BSYNC B1 ;  /* 0x0000000000017941 */ /* 0x000fea0003800000 */
.L_x_50:
[----:B0----5:R-:W-:Y:S01]  /*2bc0*/  HADD2.F32 R12, -RZ, R18.H0_H0 ;  /* 0x20000012ff0c7230 */ /* 0x021fe20000004100 */
        /* <DEDUP_REMOVED lines=8> */
.L_x_53:
[----:B------:R-:W-:Y:S05]  /*2c50*/  BSYNC B1 ;  /* 0x0000000000017941 */ /* 0x000fea0003800000 */
.L_x_52:
        /* <DEDUP_REMOVED lines=10> */
.L_x_55:
[----:B------:R-:W-:Y:S05]  /*2d00*/  BSYNC B1 ;  /* 0x0000000000017941 */ /* 0x000fea0003800000 */
.L_x_54:
        /* <DEDUP_REMOVED lines=10> */
.L_x_57:
[----:B------:R-:W-:Y:S05]  /*2db0*/  BSYNC B1 ;  /* 0x0000000000017941 */ /* 0x000fea0003800000 */
.L_x_56:
        /* <DEDUP_REMOVED lines=9> */
.L_x_59:
[----:B------:R-:W-:Y:S05]  /*2e50*/  BSYNC B1 ;  /* 0x0000000000017941 */ /* 0x000fea0003800000 */
.L_x_58:
        /* <DEDUP_REMOVED lines=9> */
.L_x_61:
[----:B------:R-:W-:Y:S05]  /*2ef0*/  BSYNC B1 ;  /* 0x0000000000017941 */ /* 0x000fea0003800000 */
.L_x_60:
        /* <DEDUP_REMOVED lines=10> */
.L_x_63:
[----:B------:R-:W-:Y:S05]  /*2fa0*/  BSYNC B1 ;  /* 0x0000000000017941 */ /* 0x000fea0003800000 */
.L_x_62:
        /* <DEDUP_REMOVED lines=10> */
.L_x_65:
[----:B------:R-:W-:Y:S05]  /*3050*/  BSYNC B1 ;  /* 0x0000000000017941 */ /* 0x000fea0003800000 */
.L_x_64:
        /* <DEDUP_REMOVED lines=9> */
.L_x_67:
[----:B------:R-:W-:Y:S05]  /*30f0*/  BSYNC B1 ;  /* 0x0000000000017941 */ /* 0x000fea0003800000 */
.L_x_66:
        /* <DEDUP_REMOVED lines=9> */
.L_x_69:
[----:B------:R-:W-:Y:S05]  /*3190*/  BSYNC B1 ;  /* 0x0000000000017941 */ /* 0x000fea0003800000 */
.L_x_68:
        /* <DEDUP_REMOVED lines=10> */
.L_x_71:
[----:B------:R-:W-:Y:S05]  /*3240*/  BSYNC B1 ;  /* 0x0000000000017941 */ /* 0x000fea0003800000 */
.L_x_70:
        /* <DEDUP_REMOVED lines=10> */
.L_x_73:
[----:B------:R-:W-:Y:S05]  /*32f0*/  BSYNC B1 ;  /* 0x0000000000017941 */ /* 0x000fea0003800000 */
.L_x_72:
        /* <DEDUP_REMOVED lines=9> */
.L_x_75:
[----:B------:R-:W-:Y:S05]  /*3390*/  BSYNC B1 ;  /* 0x0000000000017941 */ /* 0x000fea0003800000 */
.L_x_74:
        /* <DEDUP_REMOVED lines=9> */
.L_x_77:
[----:B------:R-:W-:Y:S05]  /*3430*/  BSYNC B1 ;  /* 0x0000000000017941 */ /* 0x000fea0003800000 */
.L_x_76:
        /* <DEDUP_REMOVED lines=10> */
.L_x_79:
[----:B------:R-:W-:Y:S05]  /*34e0*/  BSYNC B1 ;  /* 0x0000000000017941 */ /* 0x000fea0003800000 */
.L_x_78:
        /* <DEDUP_REMOVED lines=10> */
.L_x_81:
[----:B------:R-:W-:Y:S05]  /*3590*/  BSYNC B1 ;  /* 0x0000000000017941 */ /* 0x000fea0003800000 */
.L_x_80:
        /* <DEDUP_REMOVED lines=9> */
.L_x_83:
[----:B------:R-:W-:Y:S05]  /*3630*/  BSYNC B1 ;  /* 0x0000000000017941 */ /* 0x000fea0003800000 */
.L_x_82:
        /* <DEDUP_REMOVED lines=9> */
.L_x_85:
[----:B------:R-:W-:Y:S05]  /*36d0*/  BSYNC B1 ;  /* 0x0000000000017941 */ /* 0x000fea0003800000 */
.L_x_84:
        /* <DEDUP_REMOVED lines=10> */
.L_x_87:
[----:B------:R-:W-:Y:S05]  /*3780*/  BSYNC B1 ;  /* 0x0000000000017941 */ /* 0x000fea0003800000 */
.L_x_86:
        /* <DEDUP_REMOVED lines=10> */
.L_x_89:
[----:B------:R-:W-:Y:S05]  /*3830*/  BSYNC B1 ;  /* 0x0000000000017941 */ /* 0x000fea0003800000 */
.L_x_88:
        /* <DEDUP_REMOVED lines=9> */
.L_x_91:
[----:B------:R-:W-:Y:S05]  /*38d0*/  BSYNC B1 ;  /* 0x0000000000017941 */ /* 0x000fea0003800000 */
.L_x_90:
        /* <DEDUP_REMOVED lines=9> */
.L_x_93:
[----:B------:R-:W-:Y:S05]  /*3970*/  BSYNC B1 ;  /* 0x0000000000017941 */ /* 0x000fea0003800000 */
.L_x_92:
        /* <DEDUP_REMOVED lines=10> */
.L_x_95:
[----:B------:R-:W-:Y:S05]  /*3a20*/  BSYNC B1 ;  /* 0x0000000000017941 */ /* 0x000fea0003800000 */
.L_x_94:
        /* <DEDUP_REMOVED lines=10> */
.L_x_97:
[----:B------:R-:W-:Y:S05]  /*3ad0*/  BSYNC B1 ;  /* 0x0000000000017941 */ /* 0x000fea0003800000 */
.L_x_96:
        /* <DEDUP_REMOVED lines=9> */
.L_x_99:
[----:B------:R-:W-:Y:S05]  /*3b70*/  BSYNC B1 ;  /* 0x0000000000017941 */ /* 0x000fea0003800000 */
.L_x_98:
        /* <DEDUP_REMOVED lines=9> */
.L_x_101:
[----:B------:R-:W-:Y:S05]  /*3c10*/  BSYNC B1 ;  /* 0x0000000000017941 */ /* 0x000fea0003800000 */
.L_x_100:
        /* <DEDUP_REMOVED lines=10> */
.L_x_103:
[----:B------:R-:W-:Y:S05]  /*3cc0*/  BSYNC B1 ;  /* 0x0000000000017941 */ /* 0x000fea0003800000 */
.L_x_102:
        /* <DEDUP_REMOVED lines=10> */
.L_x_105:
[----:B------:R-:W-:Y:S05]  /*3d70*/  BSYNC B1 ;  /* 0x0000000000017941 */ /* 0x000fea0003800000 */
.L_x_104:
        /* <DEDUP_REMOVED lines=9> */
.L_x_107:
[----:B------:R-:W-:Y:S05]  /*3e10*/  BSYNC B1 ;  /* 0x0000000000017941 */ /* 0x000fea0003800000 */
.L_x_106:
        /* <DEDUP_REMOVED lines=9> */
.L_x_109:
[----:B------:R-:W-:Y:S05]  /*3eb0*/  BSYNC B1 ;  /* 0x0000000000017941 */ /* 0x000fea0003800000 */
.L_x_108:
        /* <DEDUP_REMOVED lines=10> */
.L_x_111:
[----:B------:R-:W-:Y:S05]  /*3f60*/  BSYNC B1 ;  /* 0x0000000000017941 */ /* 0x000fea0003800000 */
.L_x_110:
        /* <DEDUP_REMOVED lines=10> */
.L_x_113:
[----:B------:R-:W-:Y:S05]  /*4010*/  BSYNC B1 ;  /* 0x0000000000017941 */ /* 0x000fea0003800000 */
.L_x_112:
        /* <DEDUP_REMOVED lines=9> */
.L_x_115:
[----:B------:R-:W-:Y:S05]  /*40b0*/  BSYNC B1 ;  /* 0x0000000000017941 */ /* 0x000fea0003800000 */
.L_x_114:
        /* <DEDUP_REMOVED lines=9> */
.L_x_117:
[----:B------:R-:W-:Y:S05]  /*4150*/  BSYNC B1 ;  /* 0x0000000000017941 */ /* 0x000fea0003800000 */
.L_x_116:
        /* <DEDUP_REMOVED lines=10> */
.L_x_119:
[----:B------:R-:W-:Y:S05]  /*4200*/  BSYNC B1 ;  /* 0x0000000000017941 */ /* 0x000fea0003800000 */
.L_x_118:
        /* <DEDUP_REMOVED lines=10> */
.L_x_121:
[----:B------:R-:W-:Y:S05]  /*42b0*/  BSYNC B1 ;  /* 0x0000000000017941 */ /* 0x000fea0003800000 */
.L_x_120:
        /* <DEDUP_REMOVED lines=9> */
.L_x_123:
[----:B------:R-:W-:Y:S05]  /*4350*/  BSYNC B1 ;  /* 0x0000000000017941 */ /* 0x000fea0003800000 */
.L_x_122:
        /* <DEDUP_REMOVED lines=9> */
.L_x_125:
[----:B------:R-:W-:Y:S05]  /*43f0*/  BSYNC B1 ;  /* 0x0000000000017941 */ /* 0x000fea0003800000 */
.L_x_124:
        /* <DEDUP_REMOVED lines=10> */
.L_x_127:
[----:B------:R-:W-:Y:S05]  /*44a0*/  BSYNC B1 ;  /* 0x0000000000017941 */ /* 0x000fea0003800000 */
.L_x_126:
        /* <DEDUP_REMOVED lines=10> */
.L_x_129:
[----:B------:R-:W-:Y:S05]  /*4550*/  BSYNC B1 ;  /* 0x0000000000017941 */ /* 0x000fea0003800000 */
.L_x_128:
        /* <DEDUP_REMOVED lines=9> */
.L_x_131:
[----:B------:R-:W-:Y:S05]  /*45f0*/  BSYNC B1 ;  /* 0x0000000000017941 */ /* 0x000fea0003800000 */
.L_x_130:
        /* <DEDUP_REMOVED lines=9> */
.L_x_133:
[----:B------:R-:W-:Y:S05]  /*4690*/  BSYNC B1 ;  /* 0x0000000000017941 */ /* 0x000fea0003800000 */
.L_x_132:
        /* <DEDUP_REMOVED lines=10> */
.L_x_135:
[----:B------:R-:W-:Y:S05]  /*4740*/  BSYNC B1 ;  /* 0x0000000000017941 */ /* 0x000fea0003800000 */
.L_x_134:
        /* <DEDUP_REMOVED lines=10> */
.L_x_137:
[----:B------:R-:W-:Y:S05]  /*47f0*/  BSYNC B1 ;  /* 0x0000000000017941 */ /* 0x000fea0003800000 */
.L_x_136:
        /* <DEDUP_REMOVED lines=9> */
.L_x_139:
[----:B------:R-:W-:Y:S05]  /*4890*/  BSYNC B1 ;  /* 0x0000000000017941 */ /* 0x000fea0003800000 */
.L_x_138:
        /* <DEDUP_REMOVED lines=9> */
.L_x_141:
[----:B------:R-:W-:Y:S05]  /*4930*/  BSYNC B1 ;  /* 0x0000000000017941 */ /* 0x000fea0003800000 */
.L_x_140:
        /* <DEDUP_REMOVED lines=10> */
.L_x_143:
[----:B------:R-:W-:Y:S05]  /*49e0*/  BSYNC B1 ;  /* 0x0000000000017941 */ /* 0x000fea0003800000 */
.L_x_142:
        /* <DEDUP_REMOVED lines=10> */
.L_x_145:
[----:B------:R-:W-:Y:S05]  /*4a90*/  BSYNC B1 ;  /* 0x0000000000017941 */ /* 0x000fea0003800000 */
.L_x_144:
        /* <DEDUP_REMOVED lines=9> */
.L_x_147:
[----:B------:R-:W-:Y:S05]  /*4b30*/  BSYNC B1 ;  /* 0x0000000000017941 */ /* 0x000fea0003800000 */
.L_x_146:
        /* <DEDUP_REMOVED lines=9> */
.L_x_149:
[----:B------:R-:W-:Y:S05]  /*4bd0*/  BSYNC B1 ;  /* 0x0000000000017941 */ /* 0x000fea0003800000 */
.L_x_148:
        /* <DEDUP_REMOVED lines=10> */
.L_x_151:
[----:B------:R-:W-:Y:S05]  /*4c80*/  BSYNC B1 ;  /* 0x0000000000017941 */ /* 0x000fea0003800000 */
.L_x_150:
        /* <DEDUP_REMOVED lines=10> */
.L_x_153:
[----:B------:R-:W-:Y:S05]  /*4d30*/  BSYNC B1 ;  /* 0x0000000000017941 */ /* 0x000fea0003800000 */
.L_x_152:
[----:B0---45:R-:W-:Y:S01]  /*4d40*/  HADD2.F32 R4, -RZ, R18.H0_H0 ;  /* 0x20000012ff047230 */ /* 0x031fe20000004100 */
        /* <DEDUP_REMOVED lines=8> */
.L_x_155:
[----:B------:R-:W-:Y:S05]  /*4dd0*/  BSYNC B1 ;  /* 0x0000000000017941 */ /* 0x000fea0003800000 */
.L_x_154:
[----:B0----5:R-:W-:Y:S01]  /*4de0*/  HADD2.F32 R4, -RZ, R18.H0_H0 ;  /* 0x20000012ff047230 */ /* 0x021fe20000004100 */
[----:B------:R-:W-:Y:S01]  /*4df0*/  ISETP.GT.AND P0, PT, R0, 0x8, P0 ;  /* 0x000000080000780c */ /* 0x000fe20000704270 */
[----:B------:R-:W-:Y:S01]  /*4e00*/  @P1 IMAD.MOV.U32 R5, RZ, RZ, R11 ;  /* 0x000000ffff051224 */ /* 0x000fe200078e000b */
[----:B------:R-:W-:Y:S02]  /*4e10*/  BSSY B1, `(.L_x_156) ;  /* 0x0000008000017945 */ /* 0x000fe40003800000 */
[----:B------:R-:W-:Y:S01]  /*4e20*/  FMUL R3, R4, R89 ;  /* 0x0000005904037220 */ /* 0x000fe20000400000 */
[----:B------:R-:W-:-:S03]  /*4e30*/  @P1 IMAD.MOV.U32 R4, RZ, RZ, R10 ;  /* 0x000000ffff041224 */ /* 0x000fc600078e000a */
[----:B------:R-:W-:-:S05]  /*4e40*/  FFMA R3, R86, R88, R3 ;  /* 0x0000005856037223 */ /* 0x000fca0000000003 */
[----:B------:R-:W-:-:S05]  /*4e50*/  F2FP.F16.F32.PACK_AB R3, RZ, R3 ;  /* 0x00000003ff03723e */ /* 0x000fca00000000ff */
[----:B------:R0:W-:Y:S01]  /*4e60*/  @P1 STG.E.U16 desc[UR36][R4.64+0xf0], R3 ;  /* 0x0000f00304001986 */ /* 0x0001e2000c101524 */
[----:B------:R-:W-:Y:S05]  /*4e70*/  @!P0 BRA `(.L_x_157) ;  /* 0x0000000000048947 */ /* 0x000fea0003800000 */
[----:B------:R0:W5:Y:S02]  /*4e80*/  LDG.E.LTC128B.U16 R18, desc[UR36][R6.64+0xf2] ;  /* 0x0000f22406127981 */ /* 0x000164000c1e1520 */
.L_x_157:
[----:B------:R-:W-:Y:S05]  /*4e90*/  BSYNC B1 ;  /* 0x0000000000017941 */ /* 0x000fea0003800000 */
.L_x_156:
[----:B------:R-:W-:Y:S05]  /*4ea0*/  @!P0 BRA `(.L_x_158) ;  /* 0x0000001000b08947 */ /* 0x000fea0003800000 */
[----:B-----5:R-:W-:-:S05]  /*4eb0*/  HADD2.F32 R18, -RZ, R18.H0_H0 ;  /* 0x20000012ff127230 */ /* 0x020fca0000004100 */
[----:B------:R-:W-:-:S04]  /*4ec0*/  FMUL R18, R18, R89 ;  /* 0x0000005912127220 */ /* 0x000fc80000400000 */
[----:B------:R-:W-:-:S05]  /*4ed0*/  FFMA R18, R87, R88, R18 ;  /* 0x0000005857127223 */ /* 0x000fca0000000012 */
[----:B------:R-:W-:-:S05]  /*4ee0*/  F2FP.F16.F32.PACK_AB R18, RZ, R18 ;  /* 0x00000012ff12723e */ /* 0x000fca00000000ff */
[----:B------:R0:W-:Y:S01]  /*4ef0*/  STG.E.U16 desc[UR36][R10.64+0xf2], R18 ;  /* 0x0000f2120a007986 */ /* 0x0001e2000c101524 */
[----:B------:R-:W-:Y:S05]  /*4f00*/  BRA `(.L_x_158) ;  /* 0x0000001000987947 */ /* 0x000fea0003800000 */
.L_x_33:
[----:B------:R-:W-:Y:S01]  /*4f10*/  ISETP.GT.AND P3, PT, R3, 0x1, PT ;  /* 0x000000010300780c */ /* 0x000fe20003f64270 */
[----:B------:R-:W-:Y:S01]  /*4f20*/  ULDC.64 UR4, c[0x0][0x5c0] ;  /* 0x0001700000047ab9 */ /* 0x000fe20000000a00 */
[-C--:B------:R-:W-:Y:S01]  /*4f30*/  FMUL R24, R24, R88.reuse ;  /* 0x0000005818187220 */ /* 0x080fe20000400000 */
[----:B------:R-:W-:Y:S01]  /*4f40*/  LEA R4, P4, R104, UR4, 0x1 ;  /* 0x0000000468047c11 */ /* 0x000fe2000f8808ff */
[-C--:B------:R-:W-:Y:S01]  /*4f50*/  FMUL R25, R25, R88.reuse ;  /* 0x0000005819197220 */ /* 0x080fe20000400000 */
[----:B------:R-:W-:Y:S01]  /*4f60*/  ISETP.GT.AND P0, PT, R0, RZ, P3 ;  /* 0x000000ff0000720c */ /* 0x000fe20001f04270 */
[----:B------:R-:W-:Y:S01]  /*4f70*/  FMUL R26, R26, R88 ;  /* 0x000000581a1a7220 */ /* 0x000fe20000400000 */
[----:B------:R-:W-:Y:S01]  /*4f80*/  F2FP.F16.F32.PACK_AB R24, RZ, R24 ;  /* 0x00000018ff18723e */ /* 0x000fe200000000ff */
[-C--:B------:R-:W-:Y:S01]  /*4f90*/  FMUL R27, R27, R88.reuse ;  /* 0x000000581b1b7220 */ /* 0x080fe20000400000 */
[----:B------:R-:W-:Y:S01]  /*4fa0*/  LEA.HI.X R5, R104, UR5, R113, 0x1, P4 ;  /* 0x0000000568057c11 */ /* 0x000fe2000a0f0c71 */
[-C--:B------:R-:W-:Y:S01]  /*4fb0*/  FMUL R28, R28, R88.reuse ;  /* 0x000000581c1c7220 */ /* 0x080fe20000400000 */
[----:B------:R-:W-:Y:S01]  /*4fc0*/  F2FP.F16.F32.PACK_AB R25, RZ, R25 ;  /* 0x00000019ff19723e */ /* 0x000fe200000000ff */
[-C--:B------:R-:W-:Y:S01]  /*4fd0*/  FMUL R29, R29, R88.reuse ;  /* 0x000000581d1d7220 */ /* 0x080fe20000400000 */
[----:B------:R-:W-:Y:S01]  /*4fe0*/  ISETP.GT.AND P2, PT, R0, 0x8, P2 ;  /* 0x000000080000780c */ /* 0x000fe20001744270 */
[----:B------:R-:W-:Y:S01]  /*4ff0*/  @P1 STG.E.U16 desc[UR36][R4.64], R24 ;  /* 0x0000001804001986 */ /* 0x000fe2000c101524 */
[----:B------:R-:W-:Y:S01]  /*5000*/  ISETP.GT.AND P1, PT, R3, 0x8, PT ;  /* 0x000000080300780c */ /* 0x000fe20003f24270 */
[----:B------:R-:W-:Y:S01]  /*5010*/  FMUL R30, R30, R88 ;  /* 0x000000581e1e7220 */ /* 0x000fe20000400000 */
[C---:B------:R-:W-:Y:S01]  /*5020*/  SHF.L.U64.HI R7, R94.reuse, 0x1, R95 ;  /* 0x000000015e077819 */ /* 0x040fe2000001025f */
[----:B------:R-:W-:Y:S01]  /*5030*/  @P0 STG.E.U16 desc[UR36][R4.64+0x2], R25 ;  /* 0x0000021904000986 */ /* 0x000fe2000c101524 */
[----:B------:R-:W-:Y:S01]  /*5040*/  LEA R6, P5, R94, R4, 0x1 ;  /* 0x000000045e067211 */ /* 0x000fe200078a08ff */
[-C--:B------:R-:W-:Y:S01]  /*5050*/  FMUL R31, R31, R88.reuse ;  /* 0x000000581f1f7220 */ /* 0x080fe20000400000 */
[----:B------:R-:W-:Y:S01]  /*5060*/  ISETP.GT.AND P3, PT, R0, 0x8, P3 ;  /* 0x000000080000780c */ /* 0x000fe20001f64270 */
[-C--:B------:R-:W-:Y:S01]  /*5070*/  FMUL R32, R32, R88.reuse ;  /* 0x0000005820207220 */ /* 0x080fe20000400000 */
[----:B------:R-:W-:Y:S01]  /*5080*/  ISETP.GT.AND P0, PT, R3, 0x9, PT ;  /* 0x000000090300780c */ /* 0x000fe20003f04270 */
[----:B------:R-:W-:Y:S01]  /*5090*/  IMAD.X R7, R7, 0x1, R5, P5 ;  /* 0x0000000107077824 */ /* 0x000fe200028e0605 */
[----:B------:R-:W-:Y:S01]  /*50a0*/  ISETP.GT.AND P4, PT, R0, RZ, P1 ;  /* 0x000000ff0000720c */ /* 0x000fe20000f84270 */
[----:B------:R-:W-:Y:S01]  /*50b0*/  FMUL R33, R33, R88 ;  /* 0x0000005821217220 */ /* 0x000fe20000400000 */
[----:B------:R-:W-:Y:S01]  /*50c0*/  F2FP.F16.F32.PACK_AB R26, RZ, R26 ;  /* 0x0000001aff1a723e */ /* 0x000fe200000000ff */
[-C--:B------:R-:W-:Y:S01]  /*50d0*/  FMUL R34, R34, R88.reuse ;  /* 0x0000005822227220 */ /* 0x080fe20000400000 */
[----:B------:R-:W-:Y:S01]  /*50e0*/  ISETP.GT.AND P5, PT, R0, RZ, P0 ;  /* 0x000000ff0000720c */ /* 0x000fe200007a4270 */
[----:B------:R-:W-:Y:S01]  /*50f0*/  FMUL R35, R35, R88 ;  /* 0x0000005823237220 */ /* 0x000fe20000400000 */
[----:B------:R-:W-:Y:S01]  /*5100*/  F2FP.F16.F32.PACK_AB R27, RZ, R27 ;  /* 0x0000001bff1b723e */ /* 0x000fe200000000ff */
[----:B------:R-:W-:Y:S01]  /*5110*/  @P2 STG.E.U16 desc[UR36][R6.64], R26 ;  /* 0x0000001a06002986 */ /* 0x000fe2000c101524 */
[----:B------:R-:W-:Y:S01]  /*5120*/  F2FP.F16.F32.PACK_AB R28, RZ, R28 ;  /* 0x0000001cff1c723e */ /* 0x000fe200000000ff */
[-C--:B------:R-:W-:Y:S01]  /*5130*/  FMUL R36, R36, R88.reuse ;  /* 0x0000005824247220 */ /* 0x080fe20000400000 */
[C---:B------:R-:W-:Y:S01]  /*5140*/  ISETP.GT.AND P2, PT, R0.reuse, 0x8, P1 ;  /* 0x000000080000780c */ /* 0x040fe20000f44270 */
[----:B------:R-:W-:Y:S01]  /*5150*/  @P3 STG.E.U16 desc[UR36][R6.64+0x2], R27 ;  /* 0x0000021b06003986 */ /* 0x000fe2000c101524 */
[----:B------:R-:W-:Y:S01]  /*5160*/  ISETP.GT.AND P1, PT, R3, 0x10, PT ;  /* 0x000000100300780c */ /* 0x000fe20003f24270 */
[-C--:B------:R-:W-:Y:S01]  /*5170*/  FMUL R37, R37, R88.reuse ;  /* 0x0000005825257220 */ /* 0x080fe20000400000 */
[----:B------:R-:W-:Y:S01]  /*5180*/  F2FP.F16.F32.PACK_AB R29, RZ, R29 ;  /* 0x0000001dff1d723e */ /* 0x000fe200000000ff */
[----:B------:R-:W-:Y:S01]  /*5190*/  @P4 STG.E.U16 desc[UR36][R4.64+0x10], R28 ;  /* 0x0000101c04004986 */ /* 0x000fe2000c101524 */
[----:B------:R-:W-:Y:S01]  /*51a0*/  ISETP.GT.AND P3, PT, R0, 0x8, P0 ;  /* 0x000000080000780c */ /* 0x000fe20000764270 */
[-C--:B------:R-:W-:Y:S01]  /*51b0*/  FMUL R38, R38, R88.reuse ;  /* 0x0000005826267220 */ /* 0x080fe20000400000 */
[----:B------:R-:W-:Y:S01]  /*51c0*/  ISETP.GT.AND P0, PT, R3, 0x11, PT ;  /* 0x000000110300780c */ /* 0x000fe20003f04270 */
[----:B------:R-:W-:Y:S01]  /*51d0*/  @P5 STG.E.U16 desc[UR36][R4.64+0x12], R29 ;  /* 0x0000121d04005986 */ /* 0x000fe2000c101524 */
        /* <DEDUP_REMOVED lines=162> */
[----:B------:R-:W-:-:S02]  /*5c00*/  F2FP.F16.F32.PACK_AB R62, RZ, R62 ;  /* 0x0000003eff3e723e */ /* 0x000fc400000000ff */
[C---:B------:R-:W-:Y:S02]  /*5c10*/  ISETP.GT.AND P5, PT, R0.reuse, RZ, P0 ;  /* 0x000000ff0000720c */ /* 0x040fe400007a4270 */
[----:B------:R-:W-:Y:S01]  /*5c20*/  F2FP.F16.F32.PACK_AB R63, RZ, R63 ;  /* 0x0000003fff3f723e */ /* 0x000fe200000000ff */
[----:B------:R-:W-:Y:S01]  /*5c30*/  @P2 STG.E.U16 desc[UR36][R6.64+0x90], R62 ;  /* 0x0000903e06002986 */ /* 0x000fe2000c101524 */
[----:B------:R-:W-:Y:S02]  /*5c40*/  F2FP.F16.F32.PACK_AB R64, RZ, R64 ;  /* 0x00000040ff40723e */ /* 0x000fe400000000ff */
[C---:B------:R-:W-:Y:S01]  /*5c50*/  ISETP.GT.AND P2, PT, R0.reuse, 0x8, P1 ;  /* 0x000000080000780c */ /* 0x040fe20000f44270 */
[----:B------:R-:W-:Y:S01]  /*5c60*/  @P3 STG.E.U16 desc[UR36][R6.64+0x92], R63 ;  /* 0x0000923f06003986 */ /* 0x000fe2000c101524 */
[----:B------:R-:W-:Y:S02]  /*5c70*/  ISETP.GT.AND P1, PT, R3, 0x58, PT ;  /* 0x000000580300780c */ /* 0x000fe40003f24270 */
[----:B------:R-:W-:Y:S01]  /*5c80*/  F2FP.F16.F32.PACK_AB R65, RZ, R65 ;  /* 0x00000041ff41723e */ /* 0x000fe200000000ff */
[----:B------:R-:W-:Y:S01]  /*5c90*/  @P4 STG.E.U16 desc[UR36][R4.64+0xa0], R64 ;  /* 0x0000a04004004986 */ /* 0x000fe2000c101524 */
[----:B------:R-:W-:-:S02]  /*5ca0*/  ISETP.GT.AND P3, PT, R0, 0x8, P0 ;  /* 0x000000080000780c */ /* 0x000fc40000764270 */
[----:B------:R-:W-:Y:S01]  /*5cb0*/  ISETP.GT.AND P0, PT, R3, 0x59, PT ;  /* 0x000000590300780c */ /* 0x000fe20003f04270 */
[----:B------:R-:W-:Y:S01]  /*5cc0*/  @P5 STG.E.U16 desc[UR36][R4.64+0xa2], R65 ;  /* 0x0000a24104005986 */ /* 0x000fe2000c101524 */
[C---:B------:R-:W-:Y:S02]  /*5cd0*/  ISETP.GT.AND P4, PT, R0.reuse, RZ, P1 ;  /* 0x000000ff0000720c */ /* 0x040fe40000f84270 */
[----:B------:R-:W-:Y:S02]  /*5ce0*/  F2FP.F16.F32.PACK_AB R66, RZ, R66 ;  /* 0x00000042ff42723e */ /* 0x000fe400000000ff */
[----:B------:R-:W-:Y:S02]  /*5cf0*/  ISETP.GT.AND P5, PT, R0, RZ, P0 ;  /* 0x000000ff0000720c */ /* 0x000fe400007a4270 */
[----:B------:R-:W-:Y:S01]  /*5d00*/  F2FP.F16.F32.PACK_AB R67, RZ, R67 ;  /* 0x00000043ff43723e */ /* 0x000fe200000000ff */
[----:B------:R-:W-:Y:S01]  /*5d10*/  @P2 STG.E.U16 desc[UR36][R6.64+0xa0], R66 ;  /* 0x0000a04206002986 */ /* 0x000fe2000c101524 */
[----:B------:R-:W-:-:S02]  /*5d20*/  F2FP.F16.F32.PACK_AB R68, RZ, R68 ;  /* 0x00000044ff44723e */ /* 0x000fc400000000ff */
[C---:B------:R-:W-:Y:S01]  /*5d30*/  ISETP.GT.AND P2, PT, R0.reuse, 0x8, P1 ;  /* 0x000000080000780c */ /* 0x040fe20000f44270 */
[----:B------:R-:W-:Y:S01]  /*5d40*/  @P3 STG.E.U16 desc[UR36][R6.64+0xa2], R67 ;  /* 0x0000a24306003986 */ /* 0x000fe2000c101524 */
[C---:B------:R-:W-:Y:S02]  /*5d50*/  ISETP.GT.AND P1, PT, R3.reuse, 0x60, PT ;  /* 0x000000600300780c */ /* 0x040fe40003f24270 */
[----:B------:R-:W-:Y:S01]  /*5d60*/  F2FP.F16.F32.PACK_AB R69, RZ, R69 ;  /* 0x00000045ff45723e */ /* 0x000fe200000000ff */
[----:B------:R-:W-:Y:S01]  /*5d70*/  @P4 STG.E.U16 desc[UR36][R4.64+0xb0], R68 ;  /* 0x0000b04404004986 */ /* 0x000fe2000c101524 */
[C---:B------:R-:W-:Y:S02]  /*5d80*/  ISETP.GT.AND P3, PT, R0.reuse, 0x8, P0 ;  /* 0x000000080000780c */ /* 0x040fe40000764270 */
[----:B------:R-:W-:Y:S01]  /*5d90*/  ISETP.GT.AND P0, PT, R3, 0x61, PT ;  /* 0x000000610300780c */ /* 0x000fe20003f04270 */
[----:B------:R-:W-:Y:S01]  /*5da0*/  @P5 STG.E.U16 desc[UR36][R4.64+0xb2], R69 ;  /* 0x0000b24504005986 */ /* 0x000fe2000c101524 */
[----:B------:R-:W-:-:S02]  /*5db0*/  ISETP.GT.AND P4, PT, R0, RZ, P1 ;  /* 0x000000ff0000720c */ /* 0x000fc40000f84270 */
[C---:B------:R-:W-:Y:S02]  /*5dc0*/  ISETP.GT.AND P5, PT, R0.reuse, RZ, P0 ;  /* 0x000000ff0000720c */ /* 0x040fe400007a4270 */
[----:B------:R-:W-:Y:S02]  /*5dd0*/  F2FP.F16.F32.PACK_AB R70, RZ, R70 ;  /* 0x00000046ff46723e */ /* 0x000fe400000000ff */
[----:B------:R-:W-:Y:S02]  /*5de0*/  F2FP.F16.F32.PACK_AB R71, RZ, R71 ;  /* 0x00000047ff47723e */ /* 0x000fe400000000ff */
[----:B------:R-:W-:Y:S01]  /*5df0*/  F2FP.F16.F32.PACK_AB R72, RZ, R72 ;  /* 0x00000048ff48723e */ /* 0x000fe200000000ff */
[----:B------:R-:W-:Y:S01]  /*5e00*/  @P2 STG.E.U16 desc[UR36][R6.64+0xb0], R70 ;  /* 0x0000b04606002986 */ /* 0x000fe2000c101524 */
[----:B------:R-:W-:Y:S02]  /*5e10*/  F2FP.F16.F32.PACK_AB R73, RZ, R73 ;  /* 0x00000049ff49723e */ /* 0x000fe400000000ff */
[C---:B------:R-:W-:Y:S01]  /*5e20*/  ISETP.GT.AND P1, PT, R0.reuse, 0x8, P1 ;  /* 0x000000080000780c */ /* 0x040fe20000f24270 */
[----:B------:R-:W-:Y:S01]  /*5e30*/  @P3 STG.E.U16 desc[UR36][R6.64+0xb2], R71 ;  /* 0x0000b24706003986 */ /* 0x000fe2000c101524 */
[----:B------:R-:W-:-:S02]  /*5e40*/  ISETP.GT.AND P2, PT, R0, 0x8, P0 ;  /* 0x000000080000780c */ /* 0x000fc40000744270 */
[----:B------:R-:W-:Y:S01]  /*5e50*/  F2FP.F16.F32.PACK_AB R74, RZ, R74 ;  /* 0x0000004aff4a723e */ /* 0x000fe200000000ff */
[----:B------:R-:W-:Y:S01]  /*5e60*/  @P4 STG.E.U16 desc[UR36][R4.64+0xc0], R72 ;  /* 0x0000c04804004986 */ /* 0x000fe2000c101524 */
[C---:B------:R-:W-:Y:S02]  /*5e70*/  ISETP.GT.AND P4, PT, R3.reuse, 0x68, PT ;  /* 0x000000680300780c */ /* 0x040fe40003f84270 */
[----:B------:R-:W-:Y:S01]  /*5e80*/  ISETP.GT.AND P0, PT, R3, 0x69, PT ;  /* 0x000000690300780c */ /* 0x000fe20003f04270 */
[----:B------:R-:W-:Y:S01]  /*5e90*/  @P5 STG.E.U16 desc[UR36][R4.64+0xc2], R73 ;  /* 0x0000c24904005986 */ /* 0x000fe2000c101524 */
[----:B------:R-:W-:Y:S02]  /*5ea0*/  ISETP.GT.AND P5, PT, R0, RZ, P4 ;  /* 0x000000ff0000720c */ /* 0x000fe400027a4270 */
[----:B------:R-:W-:Y:S01]  /*5eb0*/  F2FP.F16.F32.PACK_AB R75, RZ, R75 ;  /* 0x0000004bff4b723e */ /* 0x000fe200000000ff */
[----:B------:R-:W-:Y:S01]  /*5ec0*/  @P1 STG.E.U16 desc[UR36][R6.64+0xc0], R74 ;  /* 0x0000c04a06001986 */ /* 0x000fe2000c101524 */
[----:B------:R-:W-:-:S02]  /*5ed0*/  F2FP.F16.F32.PACK_AB R76, RZ, R76 ;  /* 0x0000004cff4c723e */ /* 0x000fc400000000ff */
[C---:B------:R-:W-:Y:S01]  /*5ee0*/  ISETP.GT.AND P3, PT, R0.reuse, RZ, P0 ;  /* 0x000000ff0000720c */ /* 0x040fe20000764270 */
[----:B------:R-:W-:Y:S01]  /*5ef0*/  @P2 STG.E.U16 desc[UR36][R6.64+0xc2], R75 ;  /* 0x0000c24b06002986 */ /* 0x000fe2000c101524 */
[C---:B------:R-:W-:Y:S02]  /*5f00*/  ISETP.GT.AND P4, PT, R0.reuse, 0x8, P4 ;  /* 0x000000080000780c */ /* 0x040fe40002784270 */
[----:B------:R-:W-:Y:S02]  /*5f10*/  F2FP.F16.F32.PACK_AB R77, RZ, R77 ;  /* 0x0000004dff4d723e */ /* 0x000fe400000000ff */
[----:B------:R-:W-:Y:S01]  /*5f20*/  F2FP.F16.F32.PACK_AB R78, RZ, R78 ;  /* 0x0000004eff4e723e */ /* 0x000fe200000000ff */
[----:B------:R-:W-:Y:S01]  /*5f30*/  @P5 STG.E.U16 desc[UR36][R4.64+0xd0], R76 ;  /* 0x0000d04c04005986 */ /* 0x000fe2000c101524 */
[----:B------:R-:W-:Y:S02]  /*5f40*/  ISETP.GT.AND P5, PT, R0, 0x8, P0 ;  /* 0x000000080000780c */ /* 0x000fe400007a4270 */
[----:B------:R-:W-:-:S02]  /*5f50*/  F2FP.F16.F32.PACK_AB R79, RZ, R79 ;  /* 0x0000004fff4f723e */ /* 0x000fc400000000ff */
[C---:B------:R-:W-:Y:S01]  /*5f60*/  ISETP.GT.AND P2, PT, R3.reuse, 0x71, PT ;  /* 0x000000710300780c */ /* 0x040fe20003f44270 */
[----:B------:R-:W-:Y:S01]  /*5f70*/  @P3 STG.E.U16 desc[UR36][R4.64+0xd2], R77 ;  /* 0x0000d24d04003986 */ /* 0x000fe2000c101524 */
[----:B------:R-:W-:Y:S02]  /*5f80*/  ISETP.GT.AND P3, PT, R3, 0x70, PT ;  /* 0x000000700300780c */ /* 0x000fe40003f64270 */
[----:B------:R-:W-:Y:S01]  /*5f90*/  F2FP.F16.F32.PACK_AB R80, RZ, R80 ;  /* 0x00000050ff50723e */ /* 0x000fe200000000ff */
[----:B------:R-:W-:Y:S01]  /*5fa0*/  @P4 STG.E.U16 desc[UR36][R6.64+0xd0], R78 ;  /* 0x0000d04e06004986 */ /* 0x000fe2000c101524 */
[C---:B------:R-:W-:Y:S02]  /*5fb0*/  ISETP.GT.AND P4, PT, R0.reuse, RZ, P2 ;  /* 0x000000ff0000720c */ /* 0x040fe40001784270 */
[----:B------:R-:W-:Y:S01]  /*5fc0*/  F2FP.F16.F32.PACK_AB R81, RZ, R81 ;  /* 0x00000051ff51723e */ /* 0x000fe200000000ff */
[----:B------:R-:W-:Y:S01]  /*5fd0*/  @P5 STG.E.U16 desc[UR36][R6.64+0xd2], R79 ;  /* 0x0000d24f06005986 */ /* 0x000fe2000c101524 */
[----:B------:R-:W-:-:S02]  /*5fe0*/  ISETP.GT.AND P5, PT, R0, RZ, P3 ;  /* 0x000000ff0000720c */ /* 0x000fc40001fa4270 */
[C---:B------:R-:W-:Y:S02]  /*5ff0*/  ISETP.GT.AND P1, PT, R3.reuse, 0x78, PT ;  /* 0x000000780300780c */ /* 0x040fe40003f24270 */
[----:B------:R-:W-:Y:S02]  /*6000*/  ISETP.GT.AND P0, PT, R3, 0x79, PT ;  /* 0x000000790300780c */ /* 0x000fe40003f04270 */
[C---:B------:R-:W-:Y:S02]  /*6010*/  ISETP.GT.AND P3, PT, R0.reuse, 0x8, P3 ;  /* 0x000000080000780c */ /* 0x040fe40001f64270 */
[C---:B------:R-:W-:Y:S02]  /*6020*/  ISETP.GT.AND P2, PT, R0.reuse, 0x8, P2 ;  /* 0x000000080000780c */ /* 0x040fe40001744270 */
[----:B------:R-:W-:Y:S02]  /*6030*/  F2FP.F16.F32.PACK_AB R82, RZ, R82 ;  /* 0x00000052ff52723e */ /* 0x000fe400000000ff */
[----:B------:R-:W-:Y:S01]  /*6040*/  F2FP.F16.F32.PACK_AB R83, RZ, R83 ;  /* 0x00000053ff53723e */ /* 0x000fe200000000ff */
[----:B------:R-:W-:Y:S01]  /*6050*/  @P5 STG.E.U16 desc[UR36][R4.64+0xe0], R80 ;  /* 0x0000e05004005986 */ /* 0x000fe2000c101524 */
[----:B------:R-:W-:-:S02]  /*6060*/  ISETP.GT.AND P5, PT, R0, RZ, P0 ;  /* 0x000000ff0000720c */ /* 0x000fc400007a4270 */
[C---:B------:R-:W-:Y:S01]  /*6070*/  ISETP.GT.AND P0, PT, R0.reuse, 0x8, P0 ;  /* 0x000000080000780c */ /* 0x040fe20000704270 */
[----:B------:R-:W-:Y:S01]  /*6080*/  @P4 STG.E.U16 desc[UR36][R4.64+0xe2], R81 ;  /* 0x0000e25104004986 */ /* 0x000fe2000c101524 */
[C---:B------:R-:W-:Y:S02]  /*6090*/  ISETP.GT.AND P4, PT, R0.reuse, RZ, P1 ;  /* 0x000000ff0000720c */ /* 0x040fe40000f84270 */
[----:B------:R-:W-:Y:S01]  /*60a0*/  ISETP.GT.AND P1, PT, R0, 0x8, P1 ;  /* 0x000000080000780c */ /* 0x000fe20000f24270 */
[----:B------:R-:W-:Y:S01]  /*60b0*/  @P3 STG.E.U16 desc[UR36][R6.64+0xe0], R82 ;  /* 0x0000e05206003986 */ /* 0x000fe2000c101524 */
[----:B------:R-:W-:Y:S02]  /*60c0*/  F2FP.F16.F32.PACK_AB R84, RZ, R84 ;  /* 0x00000054ff54723e */ /* 0x000fe400000000ff */
[----:B------:R-:W-:Y:S01]  /*60d0*/  F2FP.F16.F32.PACK_AB R85, RZ, R85 ;  /* 0x00000055ff55723e */ /* 0x000fe200000000ff */
[----:B------:R-:W-:Y:S01]  /*60e0*/  @P2 STG.E.U16 desc[UR36][R6.64+0xe2], R83 ;  /* 0x0000e25306002986 */ /* 0x000fe2000c101524 */
[----:B------:R-:W-:-:S02]  /*60f0*/  F2FP.F16.F32.PACK_AB R86, RZ, R86 ;  /* 0x00000056ff56723e */ /* 0x000fc400000000ff */
[----:B------:R-:W-:-:S03]  /*6100*/  F2FP.F16.F32.PACK_AB R87, RZ, R87 ;  /* 0x00000057ff57723e */ /* 0x000fc600000000ff */
[----:B------:R-:W-:Y:S04]  /*6110*/  @P4 STG.E.U16 desc[UR36][R4.64+0xf0], R84 ;  /* 0x0000f05404004986 */ /* 0x000fe8000c101524 */
[----:B------:R0:W-:Y:S02]  /*6120*/  @P5 STG.E.U16 desc[UR36][R4.64+0xf2], R85 ;  /* 0x0000f25504005986 */ /* 0x0001e4000c101524 */
[----:B0-----:R-:W-:Y:S02]  /*6130*/  @P1 IMAD.MOV.U32 R4, RZ, RZ, R6 ;  /* 0x000000ffff041224 */ /* 0x001fe400078e0006 */
[----:B------:R-:W-:-:S05]  /*6140*/  @P1 IMAD.MOV.U32 R5, RZ, RZ, R7 ;  /* 0x000000ffff051224 */ /* 0x000fca00078e0007 */
[----:B------:R0:W-:Y:S04]  /*6150*/  @P1 STG.E.U16 desc[UR36][R4.64+0xf0], R86 ;  /* 0x0000f05604001986 */ /* 0x0001e8000c101524 */
[----:B------:R0:W-:Y:S02]  /*6160*/  @P0 STG.E.U16 desc[UR36][R6.64+0xf2], R87 ;  /* 0x0000f25706000986 */ /* 0x0001e4000c101524 */
.L_x_158:
[----:B------:R-:W-:Y:S05]  /*6170*/  BSYNC B0 ;  /* 0x0000000000007941 */ /* 0x000fea0003800000 */
.L_x_32:
[----:B0-----:R-:W2:Y:S01]  /*6180*/  LDL.64 R4, [R1] ;  /* 0x0000000001047983 */ /* 0x001ea20000100a00 */
[----:B------:R-:W-:Y:S01]  /*6190*/  ULDC.64 UR4, c[0x0][0x650] ;  /* 0x0001940000047ab9 */ /* 0x000fe20000000a00 */
[----:B------:R-:W-:Y:S02]  /*61a0*/  IMAD.U32 R0, RZ, RZ, UR44 ;  /* 0x0000002cff007e24 */ /* 0x000fe4000f8e00ff */
[----:B------:R-:W-:Y:S02]  /*61b0*/  IMAD.MOV.U32 R22, RZ, RZ, -0x1 ;  /* 0xffffffffff167424 */ /* 0x000fe400078e00ff */
[----:B------:R0:W-:Y:S01]  /*61c0*/  SYNCS.ARRIVE.TRANS64.A1T0 RZ, [R0+UR46], RZ ;  /* 0x000000ff00ff79a7 */ /* 0x0001e2000810002e */
[----:B-----5:R-:W-:Y:S02]  /*61d0*/  IMAD.MOV.U32 R18, RZ, RZ, -0x1 ;  /* 0xffffffffff127424 */ /* 0x020fe400078e00ff */
[----:B------:R-:W-:Y:S01]  /*61e0*/  IMAD.MOV.U32 R19, RZ, RZ, -0x1 ;  /* 0xffffffffff137424 */ /* 0x000fe200078e00ff */
[----:B0-----:R-:W-:-:S02]  /*61f0*/  PRMT R0, RZ, 0x7610, R0 ;  /* 0x00007610ff007816 */ /* 0x001fc40000000000 */
[----:B--2---:R-:W-:-:S05]  /*6200*/  LEA R16, P0, R4, R16, 0x1 ;  /* 0x0000001004107211 */ /* 0x004fca00078008ff */
[----:B------:R-:W-:Y:S01]  /*6210*/  IMAD.X R17, R98, 0x1, R17, P0 ;  /* 0x0000000162117824 */ /* 0x000fe200000e0611 */
[----:B------:R-:W-:-:S04]  /*6220*/  ISETP.GE.U32.AND P0, PT, R16, UR4, PT ;  /* 0x0000000410007c0c */ /* 0x000fc8000bf06070 */
[----:B------:R-:W-:-:S13]  /*6230*/  ISETP.GE.U32.AND.EX P0, PT, R17, UR5, PT, P0 ;  /* 0x0000000511007c0c */ /* 0x000fda000bf06100 */
[----:B------:R-:W-:Y:S05]  /*6240*/  @P0 BRA `(.L_x_159) ;  /* 0x00000004004c0947 */ /* 0x000fea0003800000 */
[----:B-1----:R-:W0:Y:S01]  /*6250*/  LDC.64 R10, c[0x0][0x628] ;  /* 0x00018a00ff0a7b82 */ /* 0x002e220000000a00 */
[----:B------:R-:W1:Y:S01]  /*6260*/  S2R R12, SR_CTAID.X ;  /* 0x00000000000c7919 */ /* 0x000e620000002500 */
[----:B------:R-:W-:Y:S02]  /*6270*/  IMAD.MOV.U32 R8, RZ, RZ, R16 ;  /* 0x000000ffff087224 */ /* 0x000fe400078e0010 */
[----:B------:R-:W-:Y:S01]  /*6280*/  IMAD.MOV.U32 R9, RZ, RZ, R17 ;  /* 0x000000ffff097224 */ /* 0x000fe200078e0011 */
[----:B------:R-:W2:Y:S03]  /*6290*/  S2R R18, SR_CTAID.Y ;  /* 0x0000000000127919 */ /* 0x000ea60000002600 */
[----:B------:R-:W1:Y:S08]  /*62a0*/  LDC R0, c[0x0][0x630] ;  /* 0x00018c00ff007b82 */ /* 0x000e700000000800 */
[----:B------:R-:W1:Y:S01]  /*62b0*/  LDC.64 R14, c[0x0][0x620] ;  /* 0x00018800ff0e7b82 */ /* 0x000e620000000a00 */
[----:B0-----:R-:W-:-:S04]  /*62c0*/  ISETP.NE.U32.AND P0, PT, R10, RZ, PT ;  /* 0x000000ff0a00720c */ /* 0x001fc80003f05070 */
[----:B------:R-:W-:-:S13]  /*62d0*/  ISETP.NE.AND.EX P0, PT, R11, RZ, PT, P0 ;  /* 0x000000ff0b00720c */ /* 0x000fda0003f05300 */
[----:B-12---:R-:W-:Y:S05]  /*62e0*/  @!P0 BRA `(.L_x_160) ;  /* 0x0000000000288947 */ /* 0x006fea0003800000 */
[----:B------:R-:W0:Y:S02]  /*62f0*/  LDC R3, c[0x0][0x634] ;  /* 0x00018d00ff037b82 */ /* 0x000e240000000800 */
[----:B0-----:R-:W-:-:S05]  /*6300*/  IADD3 R3, P0, R16, R3, RZ ;  /* 0x0000000310037210 */ /* 0x001fca0007f1e0ff */
[----:B------:R-:W-:-:S04]  /*6310*/  IMAD.X R13, RZ, RZ, R17, P0 ;  /* 0x000000ffff0d7224 */ /* 0x000fc800000e0611 */
[----:B------:R-:W-:-:S04]  /*6320*/  IMAD.WIDE.U32 R4, R13, R10, RZ ;  /* 0x0000000a0d047225 */ /* 0x000fc800078e00ff */
[----:B---34-:R-:W-:-:S04]  /*6330*/  IMAD.WIDE.U32 R6, P0, R3, R11, R4 ;  /* 0x0000000b03067225 */ /* 0x018fc80007800004 */
[----:B------:R-:W-:-:S04]  /*6340*/  IMAD.WIDE.U32 R4, R3, R10, RZ ;  /* 0x0000000a03047225 */ /* 0x000fc800078e00ff */
[----:B------:R-:W-:Y:S01]  /*6350*/  IMAD.X R9, RZ, RZ, RZ, P0 ;  /* 0x000000ffff097224 */ /* 0x000fe200000e06ff */
[----:B------:R-:W-:Y:S01]  /*6360*/  IADD3 RZ, P0, R5, R6, RZ ;  /* 0x0000000605ff7210 */ /* 0x000fe20007f1e0ff */
[----:B------:R-:W-:-:S04]  /*6370*/  IMAD.MOV.U32 R8, RZ, RZ, R7 ;  /* 0x000000ffff087224 */ /* 0x000fc800078e0007 */
[----:B------:R-:W-:-:S08]  /*6380*/  IMAD.WIDE.U32.X R8, R13, R11, R8, P0 ;  /* 0x0000000b0d087225 */ /* 0x000fd000000e0408 */
.L_x_160:
[-CC-:B------:R-:W-:Y:S01]  /*6390*/  SHF.R.U64 R19, R8, R0.reuse, R9.reuse ;  /* 0x0000000008137219 */ /* 0x180fe20000001209 */
[----:B------:R-:W0:Y:S01]  /*63a0*/  LDC.64 R24, c[0x0][0x640] ;  /* 0x00019000ff187b82 */ /* 0x000e220000000a00 */
[----:B------:R-:W-:Y:S01]  /*63b0*/  SHF.R.U32.HI R0, RZ, R0, R9 ;  /* 0x00000000ff007219 */ /* 0x000fe20000011609 */
[----:B------:R-:W-:Y:S01]  /*63c0*/  ULDC UR4, c[0x0][0x150] ;  /* 0x0000540000047ab9 */ /* 0x000fe20000000800 */
[----:B------:R-:W-:Y:S02]  /*63d0*/  IADD3 R3, P0, RZ, -R19, RZ ;  /* 0x80000013ff037210 */ /* 0x000fe40007f1e0ff */
[----:B---34-:R-:W-:-:S03]  /*63e0*/  I2FP.F32.U32 R7, R12 ;  /* 0x0000000c00077245 */ /* 0x018fc60000201000 */
[----:B------:R-:W1:Y:S01]  /*63f0*/  LDC R6, c[0x0][0x618] ;  /* 0x00018600ff067b82 */ /* 0x000e620000000800 */
[----:B------:R-:W-:Y:S02]  /*6400*/  IMAD.X R5, RZ, RZ, ~R0, P0 ;  /* 0x000000ffff057224 */ /* 0x000fe400000e0e00 */
[----:B------:R-:W-:Y:S01]  /*6410*/  FMUL R7, R7, UR4 ;  /* 0x0000000407077c20 */ /* 0x000fe20008400000 */
[----:B------:R-:W-:Y:S01]  /*6420*/  ULDC UR4, c[0x0][0x154] ;  /* 0x0000550000047ab9 */ /* 0x000fe20000000800 */
[-C--:B------:R-:W-:Y:S02]  /*6430*/  IMAD R0, R5, R14.reuse, RZ ;  /* 0x0000000e05007224 */ /* 0x080fe400078e02ff */
[C---:B------:R-:W-:Y:S01]  /*6440*/  IMAD.WIDE.U32 R4, R3.reuse, R14, R16 ;  /* 0x0000000e03047225 */ /* 0x040fe200078e0010 */
[----:B------:R-:W2:Y:S01]  /*6450*/  LDC R8, c[0x0][0x608] ;  /* 0x00018200ff087b82 */ /* 0x000ea20000000800 */
[----:B------:R-:W3:Y:S02]  /*6460*/  F2I.U32.TRUNC.NTZ R7, R7 ;  /* 0x0000000700077305 */ /* 0x000ee4000020f000 */
[----:B------:R-:W-:Y:S01]  /*6470*/  IMAD R3, R3, R15, R0 ;  /* 0x0000000f03037224 */ /* 0x000fe200078e0200 */
[----:B------:R-:W-:-:S03]  /*6480*/  I2FP.F32.U32 R0, R18 ;  /* 0x0000001200007245 */ /* 0x000fc60000201000 */
[----:B------:R-:W-:Y:S01]  /*6490*/  IMAD.IADD R3, R5, 0x1, R3 ;  /* 0x0000000105037824 */ /* 0x000fe200078e0203 */
[----:B------:R-:W4:Y:S01]  /*64a0*/  LDC R11, c[0x0][0x658] ;  /* 0x00019600ff0b7b82 */ /* 0x000f220000000800 */
[----:B0-----:R-:W-:-:S04]  /*64b0*/  ISETP.NE.U32.AND P0, PT, R24, RZ, PT ;  /* 0x000000ff1800720c */ /* 0x001fc80003f05070 */
[----:B------:R-:W-:-:S03]  /*64c0*/  ISETP.NE.AND.EX P0, PT, R25, RZ, PT, P0 ;  /* 0x000000ff1900720c */ /* 0x000fc60003f05300 */
[----:B------:R-:W0:Y:S01]  /*64d0*/  LDC R9, c[0x0][0x144] ;  /* 0x00005100ff097b82 */ /* 0x000e220000000800 */
[-C--:B-1----:R-:W-:Y:S01]  /*64e0*/  SHF.R.U64 R10, R4, R6.reuse, R3 ;  /* 0x00000006040a7219 */ /* 0x082fe20000001203 */
[----:B---3--:R-:W-:Y:S01]  /*64f0*/  IMAD.MOV R7, RZ, RZ, -R7 ;  /* 0x000000ffff077224 */ /* 0x008fe200078e0a07 */
[----:B------:R-:W-:Y:S01]  /*6500*/  SHF.R.U32.HI R3, RZ, R6, R3 ;  /* 0x00000006ff037219 */ /* 0x000fe20000011603 */
[----:B------:R-:W-:-:S04]  /*6510*/  FMUL R6, R0, UR4 ;  /* 0x0000000400067c20 */ /* 0x000fc80008400000 */
[----:B------:R-:W1:Y:S01]  /*6520*/  LDC R21, c[0x0][0x148] ;  /* 0x00005200ff157b82 */ /* 0x000e620000000800 */
[----:B------:R3:W0:Y:S01]  /*6530*/  F2I.U32.TRUNC.NTZ R14, R6 ;  /* 0x00000006000e7305 */ /* 0x000622000020f000 */
[-CC-:B--2---:R-:W-:Y:S02]  /*6540*/  SHF.R.U64 R13, R10, R8.reuse, R3.reuse ;  /* 0x000000080a0d7219 */ /* 0x184fe40000001203 */
[----:B------:R-:W-:-:S04]  /*6550*/  SHF.R.U32.HI R0, RZ, R8, R3 ;  /* 0x00000008ff007219 */ /* 0x000fc80000011603 */
[----:B------:R-:W2:Y:S01]  /*6560*/  LDC R20, c[0x0][0x648] ;  /* 0x00019200ff147b82 */ /* 0x000ea20000000800 */
[-CC-:B----4-:R-:W-:Y:S02]  /*6570*/  SHF.R.U64 R15, R13, R11.reuse, R0.reuse ;  /* 0x0000000b0d0f7219 */ /* 0x190fe40000001200 */
[----:B------:R-:W-:-:S03]  /*6580*/  SHF.R.U32.HI R5, RZ, R11, R0 ;  /* 0x0000000bff057219 */ /* 0x000fc60000011600 */
[----:B------:R-:W-:Y:S02]  /*6590*/  IMAD.MOV.U32 R4, RZ, RZ, R15 ;  /* 0x000000ffff047224 */ /* 0x000fe400078e000f */
[----:B------:R-:W4:Y:S01]  /*65a0*/  LDC R26, c[0x0][0x638] ;  /* 0x00018e00ff1a7b82 */ /* 0x000f220000000800 */
[----:B0-----:R-:W-:-:S07]  /*65b0*/  IMAD R22, R9, R7, R12 ;  /* 0x0000000709167224 */ /* 0x001fce00078e020c */
[----:B------:R-:W0:Y:S08]  /*65c0*/  LDC R27, c[0x0][0x610] ;  /* 0x00018400ff1b7b82 */ /* 0x000e300000000800 */
[----:B------:R-:W0:Y:S01]  /*65d0*/  LDC R28, c[0x0][0x600] ;  /* 0x00018000ff1c7b82 */ /* 0x000e220000000800 */
[----:B-123--:R-:W-:Y:S05]  /*65e0*/  @!P0 BRA `(.L_x_161) ;  /* 0x0000000000288947 */ /* 0x00efea0003800000 */
[----:B------:R-:W1:Y:S02]  /*65f0*/  LDC R0, c[0x0][0x64c] ;  /* 0x00019300ff007b82 */ /* 0x000e640000000800 */
[----:B-1----:R-:W-:-:S05]  /*6600*/  IADD3 R3, P0, R15, R0, RZ ;  /* 0x000000000f037210 */ /* 0x002fca0007f1e0ff */
        /* <DEDUP_REMOVED lines=8> */
.L_x_161:
[----:B------:R-:W-:Y:S01]  /*6690*/  ISETP.NE.AND P0, PT, R2, 0x1, PT ;  /* 0x000000010200780c */ /* 0x000fe20003f05270 */
[----:B------:R-:W-:Y:S01]  /*66a0*/  IMAD.MOV R14, RZ, RZ, -R14 ;  /* 0x000000ffff0e7224 */ /* 0x000fe200078e0a0e */
[----:B------:R-:W-:Y:S02]  /*66b0*/  SHF.R.U64 R0, R4, R20, R5 ;  /* 0x0000001404007219 */ /* 0x000fe40000001205 */
[----:B------:R-:W-:Y:S02]  /*66c0*/  LOP3.LUT R3, R13, R100, RZ, 0xc0, !PT ;  /* 0x000000640d037212 */ /* 0x000fe400078ec0ff */
[----:B------:R-:W-:Y:S01]  /*66d0*/  LOP3.LUT R5, R10, R99, RZ, 0xc0, !PT ;  /* 0x000000630a057212 */ /* 0x000fe200078ec0ff */
[----:B------:R-:W-:Y:S02]  /*66e0*/  IMAD.MOV R4, RZ, RZ, -R0 ;  /* 0x000000ffff047224 */ /* 0x000fe400078e0a00 */
[----:B------:R-:W-:Y:S02]  /*66f0*/  IMAD R3, R96, R0, R3 ;  /* 0x0000000060037224 */ /* 0x000fe400078e0203 */
[----:B----4-:R-:W-:-:S02]  /*6700*/  IMAD R0, R4, R26, R15 ;  /* 0x0000001a04007224 */ /* 0x010fc400078e020f */
[----:B------:R-:W-:Y:S02]  /*6710*/  @P0 IMAD R22, R21, R14, R18 ;  /* 0x0000000e15160224 */ /* 0x000fe400078e0212 */
[----:B------:R-:W-:Y:S02]  /*6720*/  IMAD.MOV.U32 R4, RZ, RZ, 0x1 ;  /* 0x00000001ff047424 */ /* 0x000fe400078e00ff */
[----:B0-----:R-:W-:Y:S02]  /*6730*/  IMAD R22, R3, R27, R22 ;  /* 0x0000001b03167224 */ /* 0x001fe400078e0216 */
[----:B------:R-:W-:Y:S01]  /*6740*/  IMAD R3, R0, R28, R5 ;  /* 0x0000001c00037224 */ /* 0x000fe200078e0205 */
[----:B------:R-:W-:-:S04]  /*6750*/  PRMT R0, R4, 0x7610, R0 ;  /* 0x0000761004007816 */ /* 0x000fc80000000000 */
[----:B------:R-:W-:Y:S02]  /*6760*/  SEL R18, R3, R22, !P0 ;  /* 0x0000001603127207 */ /* 0x000fe40004000000 */
[----:B------:R-:W-:-:S07]  /*6770*/  SEL R22, R22, R3, !P0 ;  /* 0x0000000316167207 */ /* 0x000fce0004000000 */
.L_x_159:
[----:B------:R-:W-:Y:S01]  /*6780*/  UIMAD.WIDE.U32 UR4, UR38, 0x24924925, URZ ;  /* 0x24924925260478a5 */ /* 0x000fe2000f8e003f */
[----:B------:R-:W-:Y:S02]  /*6790*/  LOP3.LUT P0, RZ, R0, 0xff, RZ, 0xc0, !PT ;  /* 0x000000ff00ff7812 */ /* 0x000fe4000780c0ff */
[----:B------:R-:W-:Y:S01]  /*67a0*/  LOP3.LUT R103, R103, 0x1, RZ, 0x3c, !PT ;  /* 0x0000000167677812 */ /* 0x000fe200078e3cff */
[----:B------:R-:W-:-:S04]  /*67b0*/  UIADD3 UR4, UR38, -UR5, URZ ;  /* 0x8000000526047290 */ /* 0x000fc8000fffe03f */
[----:B------:R-:W-:-:S04]  /*67c0*/  ULEA.HI UR4, UR4, UR5, URZ, 0x1f ;  /* 0x0000000504047291 */ /* 0x000fc8000f8ff83f */
[----:B------:R-:W-:-:S04]  /*67d0*/  USHF.R.U32.HI UR4, URZ, 0x2, UR4 ;  /* 0x000000023f047899 */ /* 0x000fc80008011604 */
[----:B------:R-:W-:Y:S01]  /*67e0*/  UIMAD UR38, UR4, -0x7, UR38 ;  /* 0xfffffff9042678a4 */ /* 0x000fe2000f8e0226 */
[----:B------:R-:W-:Y:S11]  /*67f0*/  @P0 BRA `(.L_x_162) ;  /* 0xffffffac00680947 */ /* 0x000ff6000383ffff */
[----:B------:R-:W-:Y:S05]  /*6800*/  EXIT ;  /* 0x000000000000794d */ /* 0x000fea0003800000 */
.L_x_13:
[----:B------:R-:W-:-:S08]  /*6810*/  ISETP.NE.AND P0, PT, R14, RZ, PT ;  /* 0x000000ff0e00720c */ /* 0x000fd00003f05270 */
[----:B0-----:R-:W0:-:S00]  /*6820*/  USETMAXREG.DEALLOC.CTAPOOL 0x28 ;  /* 0x00000028000079c8 */ /* 0x001e0000080e0500 */
[----:B------:R-:W-:Y:S05]  /*6830*/  @P0 EXIT ;  /* 0x000000000000094d */ /* 0x000fea0003800000 */
[----:B0-----:R-:W-:Y:S01]  /*6840*/  LOP3.LUT P0, RZ, R3, 0xff, RZ, 0xc0, !PT ;  /* 0x000000ff03ff7812 */ /* 0x001fe2000780c0ff */
[----:B------:R-:W-:Y:S02]  /*6850*/  IMAD.MOV.U32 R3, RZ, RZ, 0x1 ;  /* 0x00000001ff037424 */ /* 0x000fe400078e00ff */
[----:B------:R-:W-:-:S10]  /*6860*/  IMAD.MOV.U32 R8, RZ, RZ, RZ ;  /* 0x000000ffff087224 */ /* 0x000fd400078e00ff */
[----:B------:R-:W-:Y:S05]  /*6870*/  @!P0 BRA `(.L_x_163) ;  /* 0x0000000c00148947 */ /* 0x000fea0003800000 */
[----:B------:R-:W-:Y:S01]  /*6880*/  LOP3.LUT P0, RZ, R4, 0x1f, RZ, 0xc0, !PT ;  /* 0x0000001f04ff7812 */ /* 0x000fe2000780c0ff */
[----:B------:R-:W-:Y:S01]  /*6890*/  ULDC UR5, c[0x0][0x658] ;  /* 0x0001960000057ab9 */ /* 0x000fe20000000800 */
[----:B------:R-:W-:Y:S01]  /*68a0*/  UMOV UR6, 0xffffffff ;  /* 0xffffffff00067882 */ /* 0x000fe20000000000 */
[----:B------:R-:W-:Y:S01]  /*68b0*/  BSSY B0, `(.L_x_163) ;  /* 0x00000c1000007945 */ /* 0x000fe20003800000 */
[----:B------:R-:W-:Y:S01]  /*68c0*/  USHF.L.U32 UR6, UR6, UR5, URZ ;  /* 0x0000000506067299 */ /* 0x000fe2000800063f */
[C---:B------:R-:W-:Y:S01]  /*68d0*/  ISETP.NE.AND P2, PT, R5.reuse, RZ, PT ;  /* 0x000000ff0500720c */ /* 0x040fe20003f45270 */
[----:B------:R-:W-:Y:S01]  /*68e0*/  IMAD.MOV.U32 R10, RZ, RZ, 0x1 ;  /* 0x00000001ff0a7424 */ /* 0x000fe200078e00ff */
[----:B------:R-:W-:Y:S01]  /*68f0*/  ISETP.NE.OR P0, PT, R5, RZ, !P0 ;  /* 0x000000ff0500720c */ /* 0x000fe20004705670 */
[----:B------:R-:W-:Y:S01]  /*6900*/  IMAD.MOV.U32 R3, RZ, RZ, 0x1 ;  /* 0x00000001ff037424 */ /* 0x000fe200078e00ff */
[----:B------:R-:W-:Y:S01]  /*6910*/  LOP3.LUT R9, R23, 0x2, RZ, 0xfc, !PT ;  /* 0x0000000217097812 */ /* 0x000fe200078efcff */
[----:B------:R-:W-:Y:S01]  /*6920*/  IMAD.MOV.U32 R8, RZ, RZ, RZ ;  /* 0x000000ffff087224 */ /* 0x000fe200078e00ff */
[----:B------:R-:W-:Y:S01]  /*6930*/  ULDC UR4, c[0x0][0x600] ;  /* 0x0001800000047ab9 */ /* 0x000fe20000000800 */
[----:B------:R-:W-:Y:S01]  /*6940*/  UMOV UR7, 0x1 ;  /* 0x0000000100077882 */ /* 0x000fe20000000000 */
[----:B------:R-:W-:-:S02]  /*6950*/  UIADD3 UR19, UR40, 0x1, URZ ;  /* 0x0000000128137890 */ /* 0x000fc4000fffe03f */
[----:B------:R-:W-:Y:S02]  /*6960*/  UIADD3 UR15, UR4, -0x1, URZ ;  /* 0xffffffff040f7890 */ /* 0x000fe4000fffe03f */
[----:B------:R-:W-:Y:S02]  /*6970*/  USHF.L.U32 UR17, UR7, UR5, URZ ;  /* 0x0000000507117299 */ /* 0x000fe4000800063f */
[----:B------:R-:W-:Y:S01]  /*6980*/  ULOP3.LUT UR16, URZ, UR6, URZ, 0x33, !UPT ;  /* 0x000000063f107292 */ /* 0x000fe2000f8e333f */
[----:B------:R-:W-:-:S11]  /*6990*/  ULDC.64 UR20, c[0x0][0x198] ;  /* 0x0000660000147ab9 */ /* 0x000fd60000000a00 */
.L_x_175:
[----:B------:R-:W-:-:S03]  /*69a0*/  UMOV UR4, 0xffffffff ;  /* 0xffffffff00047882 */ /* 0x000fc60000000000 */
[----:B------:R-:W-:Y:S05]  /*69b0*/  BRA.DIV UR4, `(.L_x_164) ;  /* 0x00000012044c7947 */ /* 0x000fea000b800000 */
[----:B------:R-:W-:-:S13]  /*69c0*/  ELECT P6, URZ, PT ;  /* 0x00000000003f782f */ /* 0x000fda00038c0000 */
.L_x_191:
[----:B------:R-:W0:Y:S01]  /*69d0*/  LDC R4, c[0x0][0x28c] ;  /* 0x0000a300ff047b82 */ /* 0x000e220000000800 */
[----:B------:R-:W-:Y:S01]  /*69e0*/  BSSY B1, `(.L_x_165) ;  /* 0x0000037000017945 */ /* 0x000fe20003800000 */
[----:B0-----:R-:W-:-:S13]  /*69f0*/  ISETP.LT.OR P6, PT, R4, 0x1, !P6 ;  /* 0x000000010400780c */ /* 0x001fda00077c1670 */
[----:B------:R-:W-:Y:S05]  /*6a00*/  @P6 BRA `(.L_x_166) ;  /* 0x0000000000d06947 */ /* 0x000fea0003800000 */
[----:B------:R-:W-:Y:S02]  /*6a10*/  IMAD.SHL.U32 R18, R18, 0x80, RZ ;  /* 0x0000008012127824 */ /* 0x000fe400078e00ff */
[----:B------:R-:W-:Y:S02]  /*6a20*/  IMAD.SHL.U32 R22, R22, 0x40, RZ ;  /* 0x0000004016167824 */ /* 0x000fe400078e00ff */
[----:B------:R-:W-:Y:S02]  /*6a30*/  IMAD.MOV.U32 R13, RZ, RZ, RZ ;  /* 0x000000ffff0d7224 */ /* 0x000fe400078e00ff */
[----:B------:R-:W-:Y:S02]  /*6a40*/  IMAD.U32 R14, RZ, RZ, UR19 ;  /* 0x00000013ff0e7e24 */ /* 0x000fe4000f8e00ff */
[----:B------:R-:W-:Y:S02]  /*6a50*/  IMAD.MOV.U32 R4, RZ, RZ, R3 ;  /* 0x000000ffff047224 */ /* 0x000fe400078e0003 */
[----:B------:R-:W-:-:S07]  /*6a60*/  IMAD.MOV.U32 R5, RZ, RZ, R8 ;  /* 0x000000ffff057224 */ /* 0x000fce00078e0008 */
.L_x_170:
[----:B------:R-:W0:Y:S01]  /*6a70*/  S2R R7, SR_CgaCtaId ;  /* 0x0000000000077919 */ /* 0x000e220000008800 */
[----:B------:R-:W-:-:S04]  /*6a80*/  MOV R6, 0x400 ;  /* 0x0000040000067802 */ /* 0x000fc80000000f00 */
[----:B0-----:R-:W-:Y:S02]  /*6a90*/  LEA R12, R7, R6, 0x18 ;  /* 0x00000006070c7211 */ /* 0x001fe400078ec0ff */
[----:B------:R-:W-:Y:S01]  /*6aa0*/  SHF.L.U32 R6, R4, 0x1f, RZ ;  /* 0x0000001f04067819 */ /* 0x000fe200000006ff */
[----:B------:R-:W0:Y:S02]  /*6ab0*/  @!P2 LDC R7, c[0x0][0x500] ;  /* 0x00014000ff07ab82 */ /* 0x000e240000000800 */
[----:B------:R-:W-:-:S04]  /*6ac0*/  IMAD R11, R5, 0x8, R12 ;  /* 0x00000008050b7824 */ /* 0x000fc800078e020c */
[----:B------:R-:W1:Y:S02]  /*6ad0*/  SYNCS.PHASECHK.TRANS64.TRYWAIT P1, [R11+URZ+0x38], R6 ;  /* 0x000038060b0075a7 */ /* 0x000e64000802017f */
[----:B-1----:R-:W-:Y:S05]  /*6ae0*/  @!P1 BRA `(.L_x_167) ;  /* 0x0000001000209947 */ /* 0x002fea0003800000 */
.L_x_192:
[----:B-1----:R-:W-:Y:S01]  /*6af0*/  PRMT R6, R9, 0x9910, RZ ;  /* 0x0000991009067816 */ /* 0x002fe200000000ff */
[----:B0-----:R0:W-:Y:S03]  /*6b00*/  @!P2 SYNCS.ARRIVE.TRANS64 RZ, [R11+URZ], R7 ;  /* 0x000000070bffa9a7 */ /* 0x0011e6000800003f */
[----:B------:R-:W-:-:S13]  /*6b10*/  ISETP.NE.AND P1, PT, R6, 0x2, PT ;  /* 0x000000020600780c */ /* 0x000fda0003f25270 */
[----:B0-----:R-:W-:Y:S05]  /*6b20*/  @P1 BRA `(.L_x_168) ;  /* 0x0000000000041947 */ /* 0x001fea0003800000 */
[----:B------:R-:W-:Y:S01]  /*6b30*/  BPT.TRAP 0x1 ;  /* 0x000000040000795c */ /* 0x000fe20000300000 */
.L_x_168:
[----:B------:R-:W-:Y:S05]  /*6b40*/  @P0 BRA `(.L_x_169) ;  /* 0x0000000000040947 */ /* 0x000fea0003800000 */
[----:B------:R-:W-:Y:S01]  /*6b50*/  BPT.TRAP 0x1 ;  /* 0x000000040000795c */ /* 0x000fe20000300000 */
.L_x_169:
[--C-:B------:R-:W-:Y:S01]  /*6b60*/  IMAD R6, R5, 0x2000, R12.reuse ;  /* 0x0000200005067824 */ /* 0x100fe200078e020c */
[----:B------:R-:W-:Y:S01]  /*6b70*/  R2UR UR9, R11 ;  /* 0x000000000b0972ca */ /* 0x000fe200000e0000 */
[C---:B------:R-:W-:Y:S01]  /*6b80*/  IMAD R12, R5.reuse, 0x4000, R12 ;  /* 0x00004000050c7824 */ /* 0x040fe200078e020c */
[----:B------:R-:W-:Y:S01]  /*6b90*/  UIADD3 UR4, UP0, UR20, 0xf0, URZ ;  /* 0x000000f014047890 */ /* 0x000fe2000ff1e03f */
[----:B------:R-:W-:Y:S01]  /*6ba0*/  VIADD R14, R14, 0xffffffff ;  /* 0xffffffff0e0e7836 */ /* 0x000fe20000000000 */
[----:B------:R-:W-:Y:S01]  /*6bb0*/  R2UR UR5, R6 ;  /* 0x00000000060572ca */ /* 0x000fe200000e0000 */
[----:B------:R-:W-:Y:S01]  /*6bc0*/  UIADD3 UR22, UP1, UR20, 0x1f0, URZ ;  /* 0x000001f014167890 */ /* 0x000fe2000ff3e03f */
[----:B------:R-:W-:Y:S01]  /*6bd0*/  R2UR UR8, R12 ;  /* 0x000000000c0872ca */ /* 0x000fe200000e0000 */
[----:B------:R-:W-:Y:S01]  /*6be0*/  VIADD R5, R5, 0x1 ;  /* 0x0000000105057836 */ /* 0x000fe20000000000 */
[----:B------:R-:W-:Y:S01]  /*6bf0*/  R2UR UR11, R22 ;  /* 0x00000000160b72ca */ /* 0x000fe200000e0000 */
[----:B------:R-:W-:Y:S01]  /*6c00*/  UIADD3.X UR23, URZ, UR21, URZ, UP1, !UPT ;  /* 0x000000153f177290 */ /* 0x000fe20008ffe43f */
[----:B------:R-:W-:Y:S01]  /*6c10*/  R2UR UR10, R13 ;  /* 0x000000000d0a72ca */ /* 0x000fe200000e0000 */
[----:B------:R-:W-:Y:S01]  /*6c20*/  UMOV UR6, 0x0 ;  /* 0x0000000000067882 */ /* 0x000fe20000000000 */
[----:B------:R-:W-:Y:S01]  /*6c30*/  R2UR UR12, R19 ;  /* 0x00000000130c72ca */ /* 0x000fe200000e0000 */
[----:B------:R-:W-:Y:S01]  /*6c40*/  UMOV UR7, 0x10000000 ;  /* 0x1000000000077882 */ /* 0x000fe20000000000 */
[----:B------:R-:W-:Y:S01]  /*6c50*/  R2UR UR18, R18 ;  /* 0x00000000121272ca */ /* 0x000fe200000e0000 */
[----:B------:R-:W-:Y:S01]  /*6c60*/  VIADD R13, R13, 0x40 ;  /* 0x000000400d0d7836 */ /* 0x000fe20000000000 */
[----:B------:R-:W-:Y:S01]  /*6c70*/  ISETP.GT.AND P3, PT, R14, 0x1, PT ;  /* 0x000000010e00780c */ /* 0x000fe20003f64270 */
[----:B------:R-:W-:Y:S01]  /*6c80*/  UIADD3 UR13, UR5, 0x180, URZ ;  /* 0x00000180050d7890 */ /* 0x000fe2000fffe03f */
[----:B------:R-:W-:Y:S01]  /*6c90*/  ISETP.NE.AND P1, PT, R5, 0x7, PT ;  /* 0x000000070500780c */ /* 0x000fe20003f25270 */
[----:B------:R-:W-:-:S02]  /*6ca0*/  UIADD3.X UR5, URZ, UR21, URZ, UP0, !UPT ;  /* 0x000000153f057290 */ /* 0x000fc400087fe43f */
[----:B------:R-:W-:Y:S01]  /*6cb0*/  UIADD3 UR14, UR8, 0xe180, URZ ;  /* 0x0000e180080e7890 */ /* 0x000fe2000fffe03f */
[----:B------:R-:W-:Y:S02]  /*6cc0*/  SEL R7, RZ, 0x1, P1 ;  /* 0x00000001ff077807 */ /* 0x000fe40000800000 */
[----:B------:R-:W-:Y:S01]  /*6cd0*/  UMOV UR8, UR13 ;  /* 0x0000000d00087c82 */ /* 0x000fe20008000000 */
[----:B------:R-:W-:Y:S02]  /*6ce0*/  SEL R5, R5, RZ, P1 ;  /* 0x000000ff05057207 */ /* 0x000fe40000800000 */
[----:B------:R-:W-:Y:S01]  /*6cf0*/  LOP3.LUT R4, R4, R7, RZ, 0x3c, !PT ;  /* 0x0000000704047212 */ /* 0x000fe200078e3cff */
[----:B------:R0:W-:Y:S02]  /*6d00*/  UTMALDG.3D [UR8], [UR4], desc[UR6] ;  /* 0x00000608040075b4 */ /* 0x0001e40008011000 */
[----:B0-----:R-:W-:Y:S01]  /*6d10*/  UMOV UR8, UR14 ;  /* 0x0000000e00087c82 */ /* 0x001fe20008000000 */
[----:B------:R-:W-:-:S02]  /*6d20*/  UMOV UR11, UR18 ;  /* 0x00000012000b7c82 */ /* 0x000fc40008000000 */
[----:B------:R0:W-:Y:S02]  /*6d30*/  UTMALDG.3D [UR8], [UR22], desc[UR6] ;  /* 0x00000608160075b4 */ /* 0x0001e40008011000 */
[----:B0-----:R-:W-:Y:S05]  /*6d40*/  @P3 BRA `(.L_x_170) ;  /* 0xfffffffc00483947 */ /* 0x001fea000383ffff */
.L_x_166:
[----:B------:R-:W-:Y:S05]  /*6d50*/  BSYNC B1 ;  /* 0x0000000000017941 */ /* 0x000fea0003800000 */
.L_x_165:
[----:B------:R-:W2:Y:S01]  /*6d60*/  LDL.64 R20, [R1] ;  /* 0x0000000001147983 */ /* 0x000ea20000100a00 */
[----:B------:R-:W-:Y:S01]  /*6d70*/  LOP3.LUT P4, RZ, R10, 0xff, RZ, 0xc0, !PT ;  /* 0x000000ff0aff7812 */ /* 0x000fe2000788c0ff */
[----:B------:R-:W-:Y:S01]  /*6d80*/  VIADD R11, R8, UR40 ;  /* 0x00000028080b7c36 */ /* 0x000fe20008000000 */
[----:B------:R-:W-:Y:S01]  /*6d90*/  ULDC.64 UR4, c[0x0][0x650] ;  /* 0x0001940000047ab9 */ /* 0x000fe20000000a00 */
[----:B------:R-:W-:Y:S01]  /*6da0*/  IMAD.U32 R8, RZ, RZ, UR40 ;  /* 0x00000028ff087e24 */ /* 0x000fe2000f8e00ff */
[----:B------:R-:W-:Y:S01]  /*6db0*/  UISETP.GE.U32.AND UP0, UPT, UR40, 0x7, UPT ;  /* 0x000000072800788c */ /* 0x000fe2000bf06070 */
[C---:B------:R-:W-:Y:S01]  /*6dc0*/  IMAD.WIDE.U32 R4, R11.reuse, 0x24924925, RZ ;  /* 0x249249250b047825 */ /* 0x040fe200078e00ff */
[----:B------:R-:W-:Y:S01]  /*6dd0*/  ISETP.GT.U32.AND P1, PT, R11, 0x6, PT ;  /* 0x000000060b00780c */ /* 0x000fe20003f24070 */
[----:B------:R-:W-:Y:S01]  /*6de0*/  BSSY B1, `(.L_x_171) ;  /* 0x000006b000017945 */ /* 0x000fe20003800000 */
[----:B------:R-:W-:Y:S01]  /*6df0*/  PRMT R10, RZ, 0x7610, R10 ;  /* 0x00007610ff0a7816 */ /* 0x000fe2000000000a */
[----:B------:R-:W-:Y:S01]  /*6e00*/  IMAD.MOV.U32 R22, RZ, RZ, -0x1 ;  /* 0xffffffffff167424 */ /* 0x000fe200078e00ff */
[----:B------:R-:W-:Y:S01]  /*6e10*/  ISETP.LT.U32.AND P1, PT, R8, 0x7, P1 ;  /* 0x000000070800780c */ /* 0x000fe20000f21070 */
[----:B------:R-:W-:Y:S01]  /*6e20*/  IMAD.MOV.U32 R18, RZ, RZ, -0x1 ;  /* 0xffffffffff127424 */ /* 0x000fe200078e00ff */
[----:B------:R-:W-:Y:S01]  /*6e30*/  PLOP3.LUT P3, PT, PT, PT, UP0, 0x80, 0x0 ;  /* 0x000000000000781c */ /* 0x000fe20003f6f008 */
[----:B------:R-:W0:Y:S01]  /*6e40*/  @P4 S2R R7, SR_CgaCtaId ;  /* 0x0000000000074919 */ /* 0x000e220000008800 */
[----:B------:R-:W-:Y:S01]  /*6e50*/  SEL R4, RZ, 0x1, !P1 ;  /* 0x00000001ff047807 */ /* 0x000fe20004800000 */
[----:B------:R-:W-:Y:S01]  /*6e60*/  IMAD.MOV.U32 R19, RZ, RZ, -0x1 ;  /* 0xffffffffff137424 */ /* 0x000fe200078e00ff */
[----:B------:R-:W-:-:S02]  /*6e70*/  @P4 MOV R6, 0x400 ;  /* 0x0000040000064802 */ /* 0x000fc40000000f00 */
[----:B------:R-:W-:Y:S02]  /*6e80*/  LOP3.LUT R3, R3, R4, RZ, 0x3c, !PT ;  /* 0x0000000403037212 */ /* 0x000fe400078e3cff */
[----:B------:R-:W-:Y:S02]  /*6e90*/  PRMT R4, RZ, 0x7610, R4 ;  /* 0x00007610ff047816 */ /* 0x000fe40000000004 */
[----:B0-----:R-:W-:Y:S01]  /*6ea0*/  @P4 LEA R6, R7, R6, 0x18 ;  /* 0x0000000607064211 */ /* 0x001fe200078ec0ff */
[----:B------:R-:W-:-:S03]  /*6eb0*/  IMAD.IADD R7, R11, 0x1, -R5 ;  /* 0x000000010b077824 */ /* 0x000fc600078e0a05 */
[----:B------:R0:W-:Y:S02]  /*6ec0*/  @P4 SYNCS.ARRIVE.TRANS64.A1T0 RZ, [R6+URZ+0xa8], RZ ;  /* 0x0000a8ff06ff49a7 */ /* 0x0001e4000810003f */
[----:B------:R-:W-:-:S04]  /*6ed0*/  LEA.HI R7, R7, R5, RZ, 0x1f ;  /* 0x0000000507077211 */ /* 0x000fc800078ff8ff */
[----:B------:R-:W-:-:S04]  /*6ee0*/  SHF.R.U32.HI R8, RZ, 0x2, R7 ;  /* 0x00000002ff087819 */ /* 0x000fc80000011607 */
[----:B------:R-:W-:Y:S01]  /*6ef0*/  @P3 LOP3.LUT R3, R3, 0x1, R8, 0x78, !PT ;  /* 0x0000000103033812 */ /* 0x000fe200078e7808 */
[----:B------:R-:W-:Y:S01]  /*6f00*/  IMAD R8, R8, -0x7, R11 ;  /* 0xfffffff908087824 */ /* 0x000fe200078e020b */
[----:B--2---:R-:W-:-:S05]  /*6f10*/  IADD3 R16, P1, R16, R20, RZ ;  /* 0x0000001410107210 */ /* 0x004fca0007f3e0ff */
[----:B------:R-:W-:Y:S01]  /*6f20*/  IMAD.X R17, R17, 0x1, R0, P1 ;  /* 0x0000000111117824 */ /* 0x000fe200008e0600 */
[----:B------:R-:W-:-:S04]  /*6f30*/  ISETP.GE.U32.AND P1, PT, R16, UR4, PT ;  /* 0x0000000410007c0c */ /* 0x000fc8000bf26070 */
[----:B------:R-:W-:-:S13]  /*6f40*/  ISETP.GE.U32.AND.EX P1, PT, R17, UR5, PT, P1 ;  /* 0x0000000511007c0c */ /* 0x000fda000bf26110 */
[----:B0-----:R-:W-:Y:S05]  /*6f50*/  @P1 BRA `(.L_x_172) ;  /* 0x00000004004c1947 */ /* 0x001fea0003800000 */
[----:B------:R-:W0:Y:S01]  /*6f60*/  S2R R12, SR_CTAID.X ;  /* 0x00000000000c7919 */ /* 0x000e220000002500 */
[----:B------:R-:W-:Y:S01]  /*6f70*/  ULDC.64 UR4, c[0x0][0x628] ;  /* 0x00018a0000047ab9 */ /* 0x000fe20000000a00 */
[----:B------:R-:W1:Y:S01]  /*6f80*/  LDC R13, c[0x0][0x144] ;  /* 0x00005100ff0d7b82 */ /* 0x000e620000000800 */
[----:B------:R-:W-:Y:S01]  /*6f90*/  ISETP.NE.U32.AND P1, PT, RZ, UR4, PT ;  /* 0x00000004ff007c0c */ /* 0x000fe2000bf25070 */
[----:B------:R-:W2:Y:S01]  /*6fa0*/  S2R R11, SR_CTAID.Y ;  /* 0x00000000000b7919 */ /* 0x000ea20000002600 */
[----:B------:R-:W-:Y:S01]  /*6fb0*/  ULDC UR6, c[0x0][0x150] ;  /* 0x0000540000067ab9 */ /* 0x000fe20000000800 */
[----:B------:R-:W-:Y:S01]  /*6fc0*/  ULDC UR7, c[0x0][0x630] ;  /* 0x00018c0000077ab9 */ /* 0x000fe20000000800 */
[----:B------:R-:W-:Y:S01]  /*6fd0*/  ISETP.NE.AND.EX P1, PT, RZ, UR5, PT, P1 ;  /* 0x00000005ff007c0c */ /* 0x000fe2000bf25310 */
[----:B------:R-:W-:Y:S01]  /*6fe0*/  IMAD.MOV.U32 R4, RZ, RZ, R16 ;  /* 0x000000ffff047224 */ /* 0x000fe200078e0010 */
[----:B0-----:R-:W-:-:S05]  /*6ff0*/  I2FP.F32.U32 R5, R12 ;  /* 0x0000000c00057245 */ /* 0x001fca0000201000 */
[----:B------:R-:W-:Y:S01]  /*7000*/  FMUL R14, R5, UR6 ;  /* 0x00000006050e7c20 */ /* 0x000fe20008400000 */
[----:B------:R-:W-:-:S05]  /*7010*/  IMAD.MOV.U32 R5, RZ, RZ, R17 ;  /* 0x000000ffff057224 */ /* 0x000fca00078e0011 */
[----:B--2---:R-:W-:Y:S05]  /*7020*/  @!P1 BRA `(.L_x_173) ;  /* 0x0000000000289947 */ /* 0x004fea0003800000 */
[----:B------:R-:W-:Y:S02]  /*7030*/  ULDC UR6, c[0x0][0x634] ;  /* 0x00018d0000067ab9 */ /* 0x000fe40000000800 */
[----:B------:R-:W-:-:S05]  /*7040*/  IADD3 R5, P1, R16, UR6, RZ ;  /* 0x0000000610057c10 */ /* 0x000fca000ff3e0ff */
[----:B------:R-:W-:-:S04]  /*7050*/  IMAD.X R15, RZ, RZ, R17, P1 ;  /* 0x000000ffff0f7224 */ /* 0x000fc800008e0611 */
[----:B------:R-:W-:-:S04]  /*7060*/  IMAD.WIDE.U32 R6, R15, UR4, RZ ;  /* 0x000000040f067c25 */ /* 0x000fc8000f8e00ff */
[----:B------:R-:W-:-:S04]  /*7070*/  IMAD.WIDE.U32 R6, P1, R5, UR5, R6 ;  /* 0x0000000505067c25 */ /* 0x000fc8000f820006 */
[----:B------:R-:W-:-:S04]  /*7080*/  IMAD.WIDE.U32 R4, R5, UR4, RZ ;  /* 0x0000000405047c25 */ /* 0x000fc8000f8e00ff */
[----:B------:R-:W-:Y:S01]  /*7090*/  IMAD.MOV.U32 R4, RZ, RZ, R7 ;  /* 0x000000ffff047224 */ /* 0x000fe200078e0007 */
[----:B------:R-:W-:Y:S01]  /*70a0*/  IADD3 RZ, P3, R5, R6, RZ ;  /* 0x0000000605ff7210 */ /* 0x000fe20007f7e0ff */
[----:B------:R-:W-:-:S04]  /*70b0*/  IMAD.X R5, RZ, RZ, RZ, P1 ;  /* 0x000000ffff057224 */ /* 0x000fc800008e06ff */
[----:B------:R-:W-:-:S08]  /*70c0*/  IMAD.WIDE.U32.X R4, R15, UR5, R4, P3 ;  /* 0x000000050f047c25 */ /* 0x000fd000098e0404 */
.L_x_173:
[--C-:B------:R-:W-:Y:S01]  /*70d0*/  SHF.R.U64 R19, R4, UR7, R5.reuse ;  /* 0x0000000704137c19 */ /* 0x100fe20008001205 */
[----:B------:R-:W0:Y:S01]  /*70e0*/  F2I.U32.TRUNC.NTZ R14, R14 ;  /* 0x0000000e000e7305 */ /* 0x000e22000020f000 */
[----:B------:R-:W-:Y:S01]  /*70f0*/  SHF.R.U32.HI R4, RZ, UR7, R5 ;  /* 0x00000007ff047c19 */ /* 0x000fe20008011605 */
[----:B------:R-:W-:Y:S01]  /*7100*/  ULDC.64 UR4, c[0x0][0x620] ;  /* 0x0001880000047ab9 */ /* 0x000fe20000000a00 */
[----:B------:R-:W-:Y:S01]  /*7110*/  IADD3 R7, P1, RZ, -R19, RZ ;  /* 0x80000013ff077210 */ /* 0x000fe20007f3e0ff */
[----:B------:R-:W-:Y:S01]  /*7120*/  ULDC.64 UR6, c[0x0][0x640] ;  /* 0x0001900000067ab9 */ /* 0x000fe20000000a00 */
[----:B------:R-:W2:Y:S03]  /*7130*/  LDC R18, c[0x0][0x148] ;  /* 0x00005200ff127b82 */ /* 0x000ea60000000800 */
[----:B------:R-:W-:Y:S01]  /*7140*/  IMAD.X R4, RZ, RZ, ~R4, P1 ;  /* 0x000000ffff047224 */ /* 0x000fe200008e0e04 */
[----:B------:R-:W-:-:S03]  /*7150*/  ISETP.NE.U32.AND P1, PT, RZ, UR6, PT ;  /* 0x00000006ff007c0c */ /* 0x000fc6000bf25070 */
[----:B------:R-:W-:Y:S01]  /*7160*/  IMAD R6, R4, UR4, RZ ;  /* 0x0000000404067c24 */ /* 0x000fe2000f8e02ff */
[----:B------:R-:W-:Y:S01]  /*7170*/  ISETP.NE.AND.EX P1, PT, RZ, UR7, PT, P1 ;  /* 0x00000007ff007c0c */ /* 0x000fe2000bf25310 */
[----:B------:R-:W-:Y:S01]  /*7180*/  IMAD.WIDE.U32 R4, R7, UR4, R16 ;  /* 0x0000000407047c25 */ /* 0x000fe2000f8e0010 */
[----:B------:R-:W-:-:S03]  /*7190*/  ULDC UR4, c[0x0][0x618] ;  /* 0x0001860000047ab9 */ /* 0x000fc60000000800 */
[----:B------:R-:W-:Y:S01]  /*71a0*/  IMAD R7, R7, UR5, R6 ;  /* 0x0000000507077c24 */ /* 0x000fe2000f8e0206 */
[----:B------:R-:W-:Y:S01]  /*71b0*/  ULDC UR5, c[0x0][0x154] ;  /* 0x0000550000057ab9 */ /* 0x000fe20000000800 */
[----:B0-----:R-:W-:Y:S02]  /*71c0*/  IMAD.MOV R6, RZ, RZ, -R14 ;  /* 0x000000ffff067224 */ /* 0x001fe400078e0a0e */
[----:B------:R-:W-:Y:S02]  /*71d0*/  IMAD.IADD R5, R5, 0x1, R7 ;  /* 0x0000000105057824 */ /* 0x000fe400078e0207 */
[----:B-1----:R-:W-:Y:S01]  /*71e0*/  IMAD R12, R13, R6, R12 ;  /* 0x000000060d0c7224 */ /* 0x002fe200078e020c */
[----:B------:R-:W-:Y:S02]  /*71f0*/  I2FP.F32.U32 R6, R11 ;  /* 0x0000000b00067245 */ /* 0x000fe40000201000 */
[--C-:B------:R-:W-:Y:S02]  /*7200*/  SHF.R.U64 R13, R4, UR4, R5.reuse ;  /* 0x00000004040d7c19 */ /* 0x100fe40008001205 */
[----:B------:R-:W-:Y:S01]  /*7210*/  SHF.R.U32.HI R4, RZ, UR4, R5 ;  /* 0x00000004ff047c19 */ /* 0x000fe20008011605 */
[----:B------:R-:W-:Y:S01]  /*7220*/  FMUL R6, R6, UR5 ;  /* 0x0000000506067c20 */ /* 0x000fe20008400000 */
[----:B------:R-:W-:-:S02]  /*7230*/  ULDC UR4, c[0x0][0x608] ;  /* 0x0001820000047ab9 */ /* 0x000fc40000000800 */
[--C-:B------:R-:W-:Y:S01]  /*7240*/  SHF.R.U64 R15, R13, UR4, R4.reuse ;  /* 0x000000040d0f7c19 */ /* 0x100fe20008001204 */
[----:B------:R0:W1:Y:S01]  /*7250*/  F2I.U32.TRUNC.NTZ R20, R6 ;  /* 0x0000000600147305 */ /* 0x000062000020f000 */
[----:B------:R-:W-:Y:S01]  /*7260*/  SHF.R.U32.HI R4, RZ, UR4, R4 ;  /* 0x00000004ff047c19 */ /* 0x000fe20008011604 */
[----:B------:R-:W-:-:S03]  /*7270*/  ULDC UR4, c[0x0][0x658] ;  /* 0x0001960000047ab9 */ /* 0x000fc60000000800 */
[--C-:B------:R-:W-:Y:S02]  /*7280*/  SHF.R.U64 R14, R15, UR4, R4.reuse ;  /* 0x000000040f0e7c19 */ /* 0x100fe40008001204 */
[----:B------:R-:W-:-:S03]  /*7290*/  SHF.R.U32.HI R21, RZ, UR4, R4 ;  /* 0x00000004ff157c19 */ /* 0x000fc60008011604 */
[----:B------:R-:W-:Y:S02]  /*72a0*/  IMAD.MOV.U32 R4, RZ, RZ, R14 ;  /* 0x000000ffff047224 */ /* 0x000fe400078e000e */
[----:B------:R-:W-:Y:S01]  /*72b0*/  IMAD.MOV.U32 R5, RZ, RZ, R21 ;  /* 0x000000ffff057224 */ /* 0x000fe200078e0015 */
[----:B0-----:R-:W-:Y:S06]  /*72c0*/  @!P1 BRA `(.L_x_174) ;  /* 0x0000000000289947 */ /* 0x001fec0003800000 */
        /* <DEDUP_REMOVED lines=10> */
.L_x_174:
[----:B------:R-:W-:Y:S01]  /*7370*/  ISETP.NE.AND P1, PT, R2, 0x1, PT ;  /* 0x000000010200780c */ /* 0x000fe20003f25270 */
[----:B------:R-:W-:Y:S01]  /*7380*/  ULDC UR4, c[0x0][0x648] ;  /* 0x0001920000047ab9 */ /* 0x000fe20000000800 */
[----:B------:R-:W-:Y:S01]  /*7390*/  LOP3.LUT R15, R15, UR16, RZ, 0xc0, !PT ;  /* 0x000000100f0f7c12 */ /* 0x000fe2000f8ec0ff */
[----:B-1----:R-:W-:Y:S01]  /*73a0*/  IMAD.MOV R20, RZ, RZ, -R20 ;  /* 0x000000ffff147224 */ /* 0x002fe200078e0a14 */
[----:B------:R-:W-:Y:S01]  /*73b0*/  SHF.R.U64 R4, R4, UR4, R5 ;  /* 0x0000000404047c19 */ /* 0x000fe20008001205 */
[----:B------:R-:W-:Y:S01]  /*73c0*/  ULDC UR4, c[0x0][0x638] ;  /* 0x00018e0000047ab9 */ /* 0x000fe20000000800 */
[----:B------:R-:W-:Y:S01]  /*73d0*/  LOP3.LUT R13, R13, UR15, RZ, 0xc0, !PT ;  /* 0x0000000f0d0d7c12 */ /* 0x000fe2000f8ec0ff */
[----:B------:R-:W-:Y:S02]  /*73e0*/  ULDC UR5, c[0x0][0x610] ;  /* 0x0001840000057ab9 */ /* 0x000fe40000000800 */
[----:B------:R-:W-:Y:S02]  /*73f0*/  IMAD.MOV R5, RZ, RZ, -R4 ;  /* 0x000000ffff057224 */ /* 0x000fe400078e0a04 */
[----:B------:R-:W-:-:S02]  /*7400*/  IMAD R15, R4, UR17, R15 ;  /* 0x00000011040f7c24 */ /* 0x000fc4000f8e020f */
[----:B--2---:R-:W-:Y:S02]  /*7410*/  @P1 IMAD R12, R18, R20, R11 ;  /* 0x00000014120c1224 */ /* 0x004fe400078e020b */
[----:B------:R-:W-:Y:S01]  /*7420*/  IMAD R14, R5, UR4, R14 ;  /* 0x00000004050e7c24 */ /* 0x000fe2000f8e020e */
[----:B------:R-:W-:Y:S01]  /*7430*/  ULDC UR4, c[0x0][0x600] ;  /* 0x0001800000047ab9 */ /* 0x000fe20000000800 */
[----:B------:R-:W-:Y:S02]  /*7440*/  IMAD R12, R15, UR5, R12 ;  /* 0x000000050f0c7c24 */ /* 0x000fe4000f8e020c */
[----:B------:R-:W-:Y:S02]  /*7450*/  IMAD R5, R14, UR4, R13 ;  /* 0x000000040e057c24 */ /* 0x000fe4000f8e020d */
[----:B------:R-:W-:-:S03]  /*7460*/  IMAD.MOV.U32 R4, RZ, RZ, 0x1 ;  /* 0x00000001ff047424 */ /* 0x000fc600078e00ff */
[----:B------:R-:W-:Y:S02]  /*7470*/  SEL R18, R5, R12, !P1 ;  /* 0x0000000c05127207 */ /* 0x000fe40004800000 */
[----:B------:R-:W-:-:S07]  /*7480*/  SEL R22, R12, R5, !P1 ;  /* 0x000000050c167207 */ /* 0x000fce0004800000 */
.L_x_172:
[----:B------:R-:W-:Y:S05]  /*7490*/  BSYNC B1 ;  /* 0x0000000000017941 */ /* 0x000fea0003800000 */
.L_x_171:
[----:B------:R-:W-:-:S13]  /*74a0*/  LOP3.LUT P1, RZ, R4, 0xff, RZ, 0xc0, !PT ;  /* 0x000000ff04ff7812 */ /* 0x000fda000782c0ff */
[----:B------:R-:W-:Y:S05]  /*74b0*/  @P1 BRA `(.L_x_175) ;  /* 0xfffffff400381947 */ /* 0x000fea000383ffff */
[----:B------:R-:W-:Y:S05]  /*74c0*/  BSYNC B0 ;  /* 0x0000000000007941 */ /* 0x000fea0003800000 */
.L_x_163:
[----:B------:R-:W-:-:S03]  /*74d0*/  UMOV UR4, 0xffffffff ;  /* 0xffffffff00047882 */ /* 0x000fc60000000000 */
[----:B------:R-:W-:Y:S05]  /*74e0*/  BRA.DIV UR4, `(.L_x_176) ;  /* 0x0000000604b47947 */ /* 0x000fea000b800000 */
[----:B------:R-:W-:-:S13]  /*74f0*/  ELECT P6, URZ, PT ;  /* 0x00000000003f782f */ /* 0x000fda00038c0000 */
.L_x_195:
[----:B------:R-:W-:Y:S04]  /*7500*/  BSSY B0, `(.L_x_177) ;  /* 0x0000046000007945 */ /* 0x000fe80003800000 */
[----:B------:R-:W-:Y:S05]  /*7510*/  @!P6 BRA `(.L_x_178) ;  /* 0x000000040010e947 */ /* 0x000fea0003800000 */
[----:B------:R-:W-:-:S04]  /*7520*/  LOP3.LUT R23, R23, 0x2, RZ, 0xfc, !PT ;  /* 0x0000000217177812 */ /* 0x000fc800078efcff */
[----:B------:R-:W-:-:S13]  /*7530*/  ISETP.NE.AND P0, PT, R23, 0x3, PT ;  /* 0x000000031700780c */ /* 0x000fda0003f05270 */
[----:B------:R-:W-:Y:S05]  /*7540*/  @!P0 BRA `(.L_x_179) ;  /* 0x0000000000048947 */ /* 0x000fea0003800000 */
[----:B------:R-:W-:Y:S01]  /*7550*/  BPT.TRAP 0x1 ;  /* 0x000000040000795c */ /* 0x000fe20000300000 */
.L_x_179:
[----:B------:R-:W0:Y:S01]  /*7560*/  S2R R5, SR_CgaCtaId ;  /* 0x0000000000057919 */ /* 0x000e220000008800 */
[----:B------:R-:W-:Y:S02]  /*7570*/  MOV R0, 0x400 ;  /* 0x0000040000007802 */ /* 0x000fe40000000f00 */
[----:B------:R-:W-:Y:S02]  /*7580*/  SHF.L.U32 R2, R3, 0x1f, RZ ;  /* 0x0000001f03027819 */ /* 0x000fe400000006ff */
[----:B0-----:R-:W-:-:S05]  /*7590*/  LEA R5, R5, R0, 0x18 ;  /* 0x0000000005057211 */ /* 0x001fca00078ec0ff */
[----:B------:R-:W-:-:S04]  /*75a0*/  VIADD R5, R5, 0x38 ;  /* 0x0000003805057836 */ /* 0x000fc80000000000 */
[C---:B------:R-:W-:Y:S02]  /*75b0*/  IMAD R7, R8.reuse, 0x8, R5 ;  /* 0x0000000808077824 */ /* 0x040fe400078e0205 */
[----:B------:R-:W-:Y:S02]  /*75c0*/  VIADD R8, R8, 0x1 ;  /* 0x0000000108087836 */ /* 0x000fe40000000000 */
[----:B------:R-:W0:Y:S03]  /*75d0*/  SYNCS.PHASECHK.TRANS64.TRYWAIT P0, [R7+URZ], R2 ;  /* 0x00000002070075a7 */ /* 0x000e26000800017f */
[----:B------:R-:W-:-:S04]  /*75e0*/  ISETP.NE.AND P1, PT, R8, 0x7, PT ;  /* 0x000000070800780c */ /* 0x000fc80003f25270 */
[----:B------:R-:W-:Y:S02]  /*75f0*/  SEL R0, RZ, 0x1, P1 ;  /* 0x00000001ff007807 */ /* 0x000fe40000800000 */
[----:B------:R-:W-:Y:S02]  /*7600*/  SEL R8, R8, RZ, P1 ;  /* 0x000000ff08087207 */ /* 0x000fe40000800000 */
[----:B------:R-:W-:-:S03]  /*7610*/  LOP3.LUT R9, R3, R0, RZ, 0x3c, !PT ;  /* 0x0000000003097212 */ /* 0x000fc600078e3cff */
[----:B------:R-:W-:Y:S01]  /*7620*/  IMAD R6, R8, 0x8, R5 ;  /* 0x0000000808067824 */ /* 0x000fe200078e0205 */
[----:B------:R-:W-:Y:S01]  /*7630*/  SHF.L.U32 R3, R9, 0x1f, RZ ;  /* 0x0000001f09037819 */ /* 0x000fe200000006ff */
[----:B0-----:R-:W-:Y:S06]  /*7640*/  @!P0 BRA `(.L_x_180) ;  /* 0x00000004007c8947 */ /* 0x001fec0003800000 */
.L_x_196:
[----:B------:R-:W1:Y:S01]  /*7650*/  SYNCS.PHASECHK.TRANS64.TRYWAIT P0, [R6+URZ], R3 ;  /* 0x00000003060075a7 */ /* 0x000e62000800017f */
[----:B------:R-:W-:-:S05]  /*7660*/  VIADD R0, R8, 0x1 ;  /* 0x0000000108007836 */ /* 0x000fca0000000000 */
[----:B------:R-:W-:-:S04]  /*7670*/  ISETP.NE.AND P1, PT, R0, 0x7, PT ;  /* 0x000000070000780c */ /* 0x000fc80003f25270 */
[----:B0-----:R-:W-:Y:S02]  /*7680*/  SEL R2, RZ, 0x1, P1 ;  /* 0x00000001ff027807 */ /* 0x001fe40000800000 */
[----:B------:R-:W-:Y:S02]  /*7690*/  SEL R0, R0, RZ, P1 ;  /* 0x000000ff00007207 */ /* 0x000fe40000800000 */
[----:B------:R-:W-:-:S03]  /*76a0*/  LOP3.LUT R9, R9, R2, RZ, 0x3c, !PT ;  /* 0x0000000209097212 */ /* 0x000fc600078e3cff */
[----:B------:R-:W-:Y:S01]  /*76b0*/  IMAD R7, R0, 0x8, R5 ;  /* 0x0000000800077824 */ /* 0x000fe200078e0205 */
[----:B------:R-:W-:Y:S01]  /*76c0*/  SHF.L.U32 R4, R9, 0x1f, RZ ;  /* 0x0000001f09047819 */ /* 0x000fe200000006ff */
[----:B-1----:R-:W-:Y:S06]  /*76d0*/  @!P0 BRA `(.L_x_181) ;  /* 0x00000004006c8947 */ /* 0x002fec0003800000 */
.L_x_197:
[----:B------:R-:W1:Y:S01]  /*76e0*/  SYNCS.PHASECHK.TRANS64.TRYWAIT P0, [R7+URZ], R4 ;  /* 0x00000004070075a7 */ /* 0x000e62000800017f */
[----:B------:R-:W-:-:S05]  /*76f0*/  VIADD R0, R0, 0x1 ;  /* 0x0000000100007836 */ /* 0x000fca0000000000 */
[----:B------:R-:W-:-:S04]  /*7700*/  ISETP.NE.AND P1, PT, R0, 0x7, PT ;  /* 0x000000070000780c */ /* 0x000fc80003f25270 */
[----:B------:R-:W-:Y:S02]  /*7710*/  SEL R2, RZ, 0x1, P1 ;  /* 0x00000001ff027807 */ /* 0x000fe40000800000 */
[----:B------:R-:W-:Y:S02]  /*7720*/  SEL R0, R0, RZ, P1 ;  /* 0x000000ff00007207 */ /* 0x000fe40000800000 */
[----:B------:R-:W-:-:S03]  /*7730*/  LOP3.LUT R9, R9, R2, RZ, 0x3c, !PT ;  /* 0x0000000209097212 */ /* 0x000fc600078e3cff */
[----:B0-----:R-:W-:Y:S01]  /*7740*/  IMAD R6, R0, 0x8, R5 ;  /* 0x0000000800067824 */ /* 0x001fe200078e0205 */
[----:B------:R-:W-:Y:S01]  /*7750*/  SHF.L.U32 R3, R9, 0x1f, RZ ;  /* 0x0000001f09037819 */ /* 0x000fe200000006ff */
[----:B-1----:R-:W-:Y:S06]  /*7760*/  @!P0 BRA `(.L_x_182) ;  /* 0x00000004005c8947 */ /* 0x002fec0003800000 */
.L_x_198:
        /* <DEDUP_REMOVED lines=9> */
.L_x_199:
        /* <DEDUP_REMOVED lines=9> */
.L_x_200:
[----:B------:R-:W1:Y:S01]  /*7890*/  SYNCS.PHASECHK.TRANS64.TRYWAIT P0, [R6+URZ], R3 ;  /* 0x00000003060075a7 */ /* 0x000e62000800017f */
[----:B------:R-:W-:-:S05]  /*78a0*/  VIADD R0, R0, 0x1 ;  /* 0x0000000100007836 */ /* 0x000fca0000000000 */
[----:B------:R-:W-:-:S04]  /*78b0*/  ISETP.NE.AND P1, PT, R0, 0x7, PT ;  /* 0x000000070000780c */ /* 0x000fc80003f25270 */
[----:B------:R-:W-:Y:S02]  /*78c0*/  SEL R2, RZ, 0x1, P1 ;  /* 0x00000001ff027807 */ /* 0x000fe40000800000 */
[----:B------:R-:W-:Y:S02]  /*78d0*/  SEL R0, R0, RZ, P1 ;  /* 0x000000ff00007207 */ /* 0x000fe40000800000 */
[----:B------:R-:W-:Y:S01]  /*78e0*/  LOP3.LUT R2, R9, R2, RZ, 0x3c, !PT ;  /* 0x0000000209027212 */ /* 0x000fe200078e3cff */
[----:B-1----:R-:W-:Y:S06]  /*78f0*/  @!P0 BRA `(.L_x_185) ;  /* 0x0000000400348947 */ /* 0x002fec0003800000 */
.L_x_201:
[----:B------:R-:W-:Y:S01]  /*7900*/  IMAD R5, R0, 0x8, R5 ;  /* 0x0000000800057824 */ /* 0x000fe200078e0205 */
[----:B------:R-:W-:-:S07]  /*7910*/  SHF.L.U32 R0, R2, 0x1f, RZ ;  /* 0x0000001f02007819 */ /* 0x000fce00000006ff */
.L_x_186:
[----:B--2---:R2:W3:Y:S02]  /*7920*/  SYNCS.PHASECHK.TRANS64.TRYWAIT P0, [R5+URZ], R0 ;  /* 0x00000000050075a7 */ /* 0x0044e4000800017f */
[----:B---3--:R-:W-:Y:S05]  /*7930*/  @!P0 NANOSLEEP.SYNCS 0x989680 ;  /* 0x009896800000895d */ /* 0x008fea0003900000 */
[----:B------:R-:W3:Y:S02]  /*7940*/  @!P0 SYNCS.PHASECHK.TRANS64 P0, [R5+URZ], R0 ;  /* 0x00000000050085a7 */ /* 0x000ee4000800007f */
[----:B---3--:R-:W-:Y:S05]  /*7950*/  @!P0 BRA `(.L_x_186) ;  /* 0xfffffffc00f08947 */ /* 0x008fea000383ffff */
.L_x_178:
[----:B------:R-:W-:Y:S05]  /*7960*/  BSYNC B0 ;  /* 0x0000000000007941 */ /* 0x000fea0003800000 */
.L_x_177:
[----:B------:R-:W-:Y:S05]  /*7970*/  EXIT ;  /* 0x000000000000794d */ /* 0x000fea0003800000 */
.L_x_15:
[----:B0-----:R-:W-:-:S04]  /*7980*/  IMAD.U32 R3, RZ, RZ, UR43 ;  /* 0x0000002bff037e24 */ /* 0x001fc8000f8e00ff */
[----:B------:R0:W1:Y:S03]  /*7990*/  SYNCS.PHASECHK.TRANS64.TRYWAIT P0, [R3+URZ+-0x8], R0 ;  /* 0xfffff800030075a7 */ /* 0x000066000800017f */
[----:B-1----:R-:W-:Y:S05]  /*79a0*/  @!P0 NANOSLEEP.SYNCS 0x989680 ;  /* 0x009896800000895d */ /* 0x002fea0003900000 */
[----:B------:R-:W1:Y:S02]  /*79b0*/  @!P0 SYNCS.PHASECHK.TRANS64 P0, [R3+URZ+-0x8], R0 ;  /* 0xfffff800030085a7 */ /* 0x000e64000800007f */
[----:B-1----:R-:W-:Y:S05]  /*79c0*/  @!P0 BRA `(.L_x_15) ;  /* 0xfffffffc00ec8947 */ /* 0x002fea000383ffff */
[----:B------:R-:W-:Y:S05]  /*79d0*/  BRA `(.L_x_187) ;  /* 0xffffff9800fc7947 */ /* 0x000fea000383ffff */
.L_x_20:
[----:B-1----:R1:W2:Y:S02]  /*79e0*/  SYNCS.PHASECHK.TRANS64.TRYWAIT P1, [R3+URZ], R0 ;  /* 0x00000000030075a7 */ /* 0x0022a4000802017f */
[----:B--2---:R-:W-:Y:S05]  /*79f0*/  @!P1 NANOSLEEP.SYNCS 0x989680 ;  /* 0x009896800000995d */ /* 0x004fea0003900000 */
[----:B------:R-:W2:Y:S02]  /*7a00*/  @!P1 SYNCS.PHASECHK.TRANS64 P1, [R3+URZ], R0 ;  /* 0x00000000030095a7 */ /* 0x000ea4000802007f */
[----:B--2---:R-:W-:Y:S05]  /*7a10*/  @!P1 BRA `(.L_x_20) ;  /* 0xfffffffc00f09947 */ /* 0x004fea000383ffff */
[----:B------:R-:W-:Y:S05]  /*7a20*/  BRA `(.L_x_19) ;  /* 0xffffff9c00707947 */ /* 0x000fea000383ffff */
.L_x_25:
[----:B-1----:R-:W-:-:S04]  /*7a30*/  IMAD.U32 R4, RZ, RZ, UR4 ;  /* 0x00000004ff047e24 */ /* 0x002fc8000f8e00ff */
[----:B------:R1:W2:Y:S03]  /*7a40*/  SYNCS.PHASECHK.TRANS64.TRYWAIT P1, [R4+URZ], R3 ;  /* 0x00000003040075a7 */ /* 0x0002a6000802017f */
[----:B--2---:R-:W-:Y:S05]  /*7a50*/  @!P1 NANOSLEEP.SYNCS 0x989680 ;  /* 0x009896800000995d */ /* 0x004fea0003900000 */
[----:B------:R-:W2:Y:S02]  /*7a60*/  @!P1 SYNCS.PHASECHK.TRANS64 P1, [R4+URZ], R3 ;  /* 0x00000003040095a7 */ /* 0x000ea4000802007f */
[----:B--2---:R-:W-:Y:S05]  /*7a70*/  @!P1 BRA `(.L_x_25) ;  /* 0xfffffffc00ec9947 */ /* 0x004fea000383ffff */
[----:B------:R-:W-:Y:S05]  /*7a80*/  BRA `(.L_x_24) ;  /* 0xffffffa000407947 */ /* 0x000fea000383ffff */
.L_x_31:
[----:B0-----:R-:W-:-:S04]  /*7a90*/  IMAD.U32 R3, RZ, RZ, UR43 ;  /* 0x0000002bff037e24 */ /* 0x001fc8000f8e00ff */
[----:B------:R0:W1:Y:S03]  /*7aa0*/  SYNCS.PHASECHK.TRANS64.TRYWAIT P0, [R3+URZ+0x8], R0 ;  /* 0x00000800030075a7 */ /* 0x000066000800017f */
[----:B-1----:R-:W-:Y:S05]  /*7ab0*/  @!P0 NANOSLEEP.SYNCS 0x989680 ;  /* 0x009896800000895d */ /* 0x002fea0003900000 */
[----:B------:R-:W1:Y:S02]  /*7ac0*/  @!P0 SYNCS.PHASECHK.TRANS64 P0, [R3+URZ+0x8], R0 ;  /* 0x00000800030085a7 */ /* 0x000e64000800007f */
[----:B-1----:R-:W-:Y:S05]  /*7ad0*/  @!P0 BRA `(.L_x_31) ;  /* 0xfffffffc00ec8947 */ /* 0x002fea000383ffff */
[----:B------:R-:W-:Y:S05]  /*7ae0*/  BRA `(.L_x_188) ;  /* 0xffffffa4007c7947 */ /* 0x000fea000383ffff */
.L_x_164:
[----:B------:R-:W-:Y:S01]  /*7af0*/  BSSY B1, `(.L_x_189) ;  /* 0x0000006000017945 */ /* 0x000fe20003800000 */
[----:B------:R-:W-:-:S07]  /*7b00*/  IMAD.MOV.U32 R15, RZ, RZ, -0x1 ;  /* 0xffffffffff0f7424 */ /* 0x000fce00078e00ff */
[----:B-----5:R-:W-:Y:S05]  /*7b10*/  WARPSYNC.COLLECTIVE R15, `(.L_x_190) ;  /* 0x000000000f0c7348 */ /* 0x020fea0003c00000 */
[----:B------:R-:W-:Y:S02]  /*7b20*/  ELECT P6, UR62, PT ;  /* 0x00000000003e782f */ /* 0x000fe400038c0000 */
[----:B------:R-:W-:Y:S01]  /*7b30*/  MOV R14, UR62 ;  /* 0x0000003e000e7c02 */ /* 0x000fe20008000f00 */
[----:B-----5:R-:W-:Y:S10]  /*7b40*/  ENDCOLLECTIVE ;  /* 0x000000000000791b */ /* 0x020ff40003800000 */
.L_x_190:
[----:B------:R-:W-:Y:S05]  /*7b50*/  BSYNC B1 ;  /* 0x0000000000017941 */ /* 0x000fea0003800000 */
.L_x_189:
[----:B------:R-:W-:Y:S05]  /*7b60*/  BRA `(.L_x_191) ;  /* 0xffffffec00987947 */ /* 0x000fea000383ffff */
.L_x_167:
[----:B-1----:R1:W2:Y:S02]  /*7b70*/  SYNCS.PHASECHK.TRANS64.TRYWAIT P1, [R11+URZ+0x38], R6 ;  /* 0x000038060b0075a7 */ /* 0x0022a4000802017f */
[----:B--2---:R-:W-:Y:S05]  /*7b80*/  @!P1 NANOSLEEP.SYNCS 0x989680 ;  /* 0x009896800000995d */ /* 0x004fea0003900000 */
[----:B------:R-:W2:Y:S02]  /*7b90*/  @!P1 SYNCS.PHASECHK.TRANS64 P1, [R11+URZ+0x38], R6 ;  /* 0x000038060b0095a7 */ /* 0x000ea4000802007f */
[----:B--2---:R-:W-:Y:S05]  /*7ba0*/  @!P1 BRA `(.L_x_167) ;  /* 0xfffffffc00f09947 */ /* 0x004fea000383ffff */
[----:B------:R-:W-:Y:S05]  /*7bb0*/  BRA `(.L_x_192) ;  /* 0xffffffec00cc7947 */ /* 0x000fea000383ffff */
.L_x_176:
[----:B------:R-:W-:Y:S01]  /*7bc0*/  BSSY B0, `(.L_x_193) ;  /* 0x0000006000007945 */ /* 0x000fe20003800000 */
[----:B------:R-:W-:-:S07]  /*7bd0*/  IMAD.MOV.U32 R15, RZ, RZ, -0x1 ;  /* 0xffffffffff0f7424 */ /* 0x000fce00078e00ff */
[----:B-----5:R-:W-:Y:S05]  /*7be0*/  WARPSYNC.COLLECTIVE R15, `(.L_x_194) ;  /* 0x000000000f0c7348 */ /* 0x020fea0003c00000 */
[----:B------:R-:W-:Y:S02]  /*7bf0*/  ELECT P6, UR62, PT ;  /* 0x00000000003e782f */ /* 0x000fe400038c0000 */
[----:B------:R-:W-:Y:S01]  /*7c00*/  MOV R14, UR62 ;  /* 0x0000003e000e7c02 */ /* 0x000fe20008000f00 */
[----:B-----5:R-:W-:Y:S10]  /*7c10*/  ENDCOLLECTIVE ;  /* 0x000000000000791b */ /* 0x020ff40003800000 */
.L_x_194:
[----:B------:R-:W-:Y:S05]  /*7c20*/  BSYNC B0 ;  /* 0x0000000000007941 */ /* 0x000fea0003800000 */
.L_x_193:
[----:B------:R-:W-:Y:S05]  /*7c30*/  BRA `(.L_x_195) ;  /* 0xfffffff800307947 */ /* 0x000fea000383ffff */
.L_x_180:
[----:B0-----:R0:W1:Y:S02]  /*7c40*/  SYNCS.PHASECHK.TRANS64.TRYWAIT P0, [R7+URZ], R2 ;  /* 0x00000002070075a7 */ /* 0x001064000800017f */
[----:B-1----:R-:W-:Y:S05]  /*7c50*/  @!P0 NANOSLEEP.SYNCS 0x989680 ;  /* 0x009896800000895d */ /* 0x002fea0003900000 */
[----:B------:R-:W1:Y:S02]  /*7c60*/  @!P0 SYNCS.PHASECHK.TRANS64 P0, [R7+URZ], R2 ;  /* 0x00000002070085a7 */ /* 0x000e64000800007f */
[----:B-1----:R-:W-:Y:S05]  /*7c70*/  @!P0 BRA `(.L_x_180) ;  /* 0xfffffffc00f08947 */ /* 0x002fea000383ffff */
[----:B------:R-:W-:Y:S05]  /*7c80*/  BRA `(.L_x_196) ;  /* 0xfffffff800707947 */ /* 0x000fea000383ffff */
.L_x_181:
[----:B0-----:R0:W1:Y:S02]  /*7c90*/  SYNCS.PHASECHK.TRANS64.TRYWAIT P0, [R6+URZ], R3 ;  /* 0x00000003060075a7 */ /* 0x001064000800017f */
[----:B-1----:R-:W-:Y:S05]  /*7ca0*/  @!P0 NANOSLEEP.SYNCS 0x989680 ;  /* 0x009896800000895d */ /* 0x002fea0003900000 */
[----:B------:R-:W1:Y:S02]  /*7cb0*/  @!P0 SYNCS.PHASECHK.TRANS64 P0, [R6+URZ], R3 ;  /* 0x00000003060085a7 */ /* 0x000e64000800007f */
[----:B-1----:R-:W-:Y:S05]  /*7cc0*/  @!P0 BRA `(.L_x_181) ;  /* 0xfffffffc00f08947 */ /* 0x002fea000383ffff */
[----:B------:R-:W-:Y:S05]  /*7cd0*/  BRA `(.L_x_197) ;  /* 0xfffffff800807947 */ /* 0x000fea000383ffff */
.L_x_182:
[----:B0-----:R0:W1:Y:S02]  /*7ce0*/  SYNCS.PHASECHK.TRANS64.TRYWAIT P0, [R7+URZ], R4 ;  /* 0x00000004070075a7 */ /* 0x001064000800017f */
[----:B-1----:R-:W-:Y:S05]  /*7cf0*/  @!P0 NANOSLEEP.SYNCS 0x989680 ;  /* 0x009896800000895d */ /* 0x002fea0003900000 */
[----:B------:R-:W1:Y:S02]  /*7d00*/  @!P0 SYNCS.PHASECHK.TRANS64 P0, [R7+URZ], R4 ;  /* 0x00000004070085a7 */ /* 0x000e64000800007f */
[----:B-1----:R-:W-:Y:S05]  /*7d10*/  @!P0 BRA `(.L_x_182) ;  /* 0xfffffffc00f08947 */ /* 0x002fea000383ffff */
[----:B------:R-:W-:Y:S05]  /*7d20*/  BRA `(.L_x_198) ;  /* 0xfffffff800907947 */ /* 0x000fea000383ffff */
.L_x_183:
[----:B0-----:R0:W1:Y:S02]  /*7d30*/  SYNCS.PHASECHK.TRANS64.TRYWAIT P0, [R6+URZ], R3 ;  /* 0x00000003060075a7 */ /* 0x001064000800017f */
[----:B-1----:R-:W-:Y:S05]  /*7d40*/  @!P0 NANOSLEEP.SYNCS 0x989680 ;  /* 0x009896800000895d */ /* 0x002fea0003900000 */
[----:B------:R-:W1:Y:S02]  /*7d50*/  @!P0 SYNCS.PHASECHK.TRANS64 P0, [R6+URZ], R3 ;  /* 0x00000003060085a7 */ /* 0x000e64000800007f */
[----:B-1----:R-:W-:Y:S05]  /*7d60*/  @!P0 BRA `(.L_x_183) ;  /* 0xfffffffc00f08947 */ /* 0x002fea000383ffff */
[----:B------:R-:W-:Y:S05]  /*7d70*/  BRA `(.L_x_199) ;  /* 0xfffffff800a07947 */ /* 0x000fea000383ffff */
.L_x_184:
[----:B0-----:R0:W1:Y:S02]  /*7d80*/  SYNCS.PHASECHK.TRANS64.TRYWAIT P0, [R7+URZ], R4 ;  /* 0x00000004070075a7 */ /* 0x001064000800017f */
[----:B-1----:R-:W-:Y:S05]  /*7d90*/  @!P0 NANOSLEEP.SYNCS 0x989680 ;  /* 0x009896800000895d */ /* 0x002fea0003900000 */
[----:B------:R-:W1:Y:S02]  /*7da0*/  @!P0 SYNCS.PHASECHK.TRANS64 P0, [R7+URZ], R4 ;  /* 0x00000004070085a7 */ /* 0x000e64000800007f */
[----:B-1----:R-:W-:Y:S05]  /*7db0*/  @!P0 BRA `(.L_x_184) ;  /* 0xfffffffc00f08947 */ /* 0x002fea000383ffff */
[----:B------:R-:W-:Y:S05]  /*7dc0*/  BRA `(.L_x_200) ;  /* 0xfffffff800b07947 */ /* 0x000fea000383ffff */
.L_x_185:
[----:B-1----:R1:W2:Y:S02]  /*7dd0*/  SYNCS.PHASECHK.TRANS64.TRYWAIT P0, [R6+URZ], R3 ;  /* 0x00000003060075a7 */ /* 0x0022a4000800017f */
[----:B--2---:R-:W-:Y:S05]  /*7de0*/  @!P0 NANOSLEEP.SYNCS 0x989680 ;  /* 0x009896800000895d */ /* 0x004fea0003900000 */
[----:B------:R-:W2:Y:S02]  /*7df0*/  @!P0 SYNCS.PHASECHK.TRANS64 P0, [R6+URZ], R3 ;  /* 0x00000003060085a7 */ /* 0x000ea4000800007f */
[----:B--2---:R-:W-:Y:S05]  /*7e00*/  @!P0 BRA `(.L_x_185) ;  /* 0xfffffffc00f08947 */ /* 0x004fea000383ffff */
[----:B------:R-:W-:Y:S05]  /*7e10*/  BRA `(.L_x_201) ;  /* 0xfffffff800b87947 */ /* 0x000fea000383ffff */
.L_x_202:
[----:B------:R-:W-:-:S00]  /*7e20*/  BRA `(.L_x_202) ;  /* 0xfffffffc00fc7947 */ /* 0x000fc0000383ffff */
[----:B------:R-:W-:-:S00]  /*7e30*/  NOP ;  /* 0x0000000000007918 */ /* 0x000fc00000000000 */
        /* <DEDUP_REMOVED lines=12> */
.L_x_203:


//--------------------- .nv.global.init           --------------------------
	.section	.nv.global.init,"aw",@progbits
.nv.global.init:
	.type		$str$22,@object
	.size		$str$22,($str$23 - $str$22)
$str$22:
        /*0000*/ 	.byte	0x6b, 0x5f, 0x74, 0x69, 0x6c, 0x65, 0x5f, 0x63, 0x6f, 0x75, 0x6e, 0x74, 0x20, 0x3e, 0x3d, 0x20
        /*0010*/ 	.byte	0x31, 0x00
	.type		$str$23,@object
	.size		$str$23,(__unnamed_1 - $str$23)
$str$23:
        /*0012*/ 	.byte	0x2f, 0x74, 0x6d, 0x70, 0x2f, 0x63, 0x75, 0x74, 0x6c, 0x61, 0x73, 0x73, 0x5f, 0x73, 0x77, 0x65
        /*0022*/ 	.byte	0x65, 0x70, 0x5f, 0x73, 0x72, 0x63, 0x2f, 0x69, 0x6e, 0x63, 0x6c, 0x75, 0x64, 0x65, 0x2f, 0x63
        /*0032*/ 	.byte	0x75, 0x74, 0x6c, 0x61, 0x73, 0x73, 0x2f, 0x67, 0x65, 0x6d, 0x6d, 0x2f, 0x63, 0x6f, 0x6c, 0x6c
        /*0042*/ 	.byte	0x65, 0x63, 0x74, 0x69, 0x76, 0x65, 0x2f, 0x73, 0x6d, 0x39, 0x30, 0x5f, 0x6d, 0x6d, 0x61, 0x5f
        /*0052*/ 	.byte	0x74, 0x6d, 0x61, 0x5f, 0x67, 0x6d, 0x6d, 0x61, 0x5f, 0x73, 0x73, 0x5f, 0x77, 0x61, 0x72, 0x70
        /*0062*/ 	.byte	0x73, 0x70, 0x65, 0x63, 0x69, 0x61, 0x6c, 0x69, 0x7a, 0x65, 0x64, 0x2e, 0x68, 0x70, 0x70, 0x00
	.type		__unnamed_1,@object
	.size		__unnamed_1,(.L_0 - __unnamed_1)
__unnamed_1:
        /*0072*/ 	.byte	0x76, 0x6f, 0x69, 0x64, 0x20, 0x63, 0x75, 0x74, 0x6c, 0x61, 0x73, 0x73, 0x3a, 0x3a, 0x67, 0x65
        /* <DEDUP_REMOVED lines=179> */
        /*0bb2*/ 	.byte	0x6e, 0x74, 0x69, 0x74, 0x79, 0x5d, 0x00
.L_0:


//--------------------- .nv.shared._ZN7cutlass13device_kernelINS_4gemm6kernel13GemmUniversalIN4cute5tupleIJiiiiEEENS1_10collective13CollectiveMmaINS1_34MainloopSm90TmaGmmaWarpSpecializedILi7ENS5_IJNS4_1CILi1EEESB_SB_EEENS1_32KernelTmaWarpSpecializedPingpongEEENS5_IJNSA_ILi64EEENSA_ILi128EEESF_EEENS_6half_tENS5_IJlSB_lEEESI_SJ_NS4_8TiledMMAINS4_8MMA_AtomIJNS4_4SM904GMMA26MMA_64x128x16_F32F16F16_SSILNSN_5MajorE0ELSP_0ELNSN_7ScaleInE1ELSQ_1EEEEEENS4_6LayoutISC_NS5_IJNSA_ILi0EEESU_SU_EEEEENS5_IJNS4_10UnderscoreESX_SX_EEEEENS4_13SM90_TMA_LOADENS4_14ComposedLayoutINS4_7SwizzleILi3ELi4ELi3EEENS4_18smem_ptr_flag_bitsILi16EEENST_INS5_IJNSA_ILi8EEESF_EEENS5_IJSF_SB_EEEEEEEvNS4_8identityES10_S1A_vS1B_EENS_8epilogue10collective6detail29Sm90TmaWarpSpecializedAdapterINS1E_15DefaultEpilogueISI_SJ_SJ_NS1D_6thread17LinearCombinationISI_Li1EffLNS1I_9ScaleType4KindE0ELNS_15FloatRoundStyleE2ESI_EENS1_15EpilogueDefaultEEEEEvvEEEEvNT_6ParamsE --------------------------
	.section	.nv.shared._ZN7cutlass13device_kernelINS_4gemm6kernel13GemmUniversalIN4cute5tupleIJiiiiEEENS1_10collective13CollectiveMmaINS1_34MainloopSm90TmaGmmaWarpSpecializedILi7ENS5_IJNS4_1CILi1EEESB_SB_EEENS1_32KernelTmaWarpSpecializedPingpongEEENS5_IJNSA_ILi64EEENSA_ILi128EEESF_EEENS_6half_tENS5_IJlSB_lEEESI_SJ_NS4_8TiledMMAINS4_8MMA_AtomIJNS4_4SM904GMMA26MMA_64x128x16_F32F16F16_SSILNSN_5MajorE0ELSP_0ELNSN_7ScaleInE1ELSQ_1EEEEEENS4_6LayoutISC_NS5_IJNSA_ILi0EEESU_SU_EEEEENS5_IJNS4_10UnderscoreESX_SX_EEEEENS4_13SM90_TMA_LOADENS4_14ComposedLayoutINS4_7SwizzleILi3ELi4ELi3EEENS4_18smem_ptr_flag_bitsILi16EEENST_INS5_IJNSA_ILi8EEESF_EEENS5_IJSF_SB_EEEEEEEvNS4_8identityES10_S1A_vS1B_EENS_8epilogue10collective6detail29Sm90TmaWarpSpecializedAdapterINS1E_15DefaultEpilogueISI_SJ_SJ_NS1D_6thread17LinearCombinationISI_Li1EffLNS1I_9ScaleType4KindE0ELNS_15FloatRoundStyleE2ESI_EENS1_15EpilogueDefaultEEEEEvvEEEEvNT_6ParamsE,"aw",@nobits
	.sectionflags	@""
	.align	16
	.zero		1024


//--------------------- .nv.shared.reserved.0     --------------------------
	.section	.nv.shared.reserved.0,"aw",@nobits
	.weak		__nv_reservedSMEM_offset_0_alias
	.size		__nv_reservedSMEM_offset_0_alias, 0, 0
	.other		__nv_reservedSMEM_offset_0_alias,@"STO_CUDA_RESERVED_SHARED STV_DEFAULT"
__nv_reservedSMEM_offset_0_alias:
	.zero		0


//--------------------- .nv.global                --------------------------
	.section	.nv.global,"aw",@nobits
.nv.global:
	.type		_ZN40_INTERNAL_0558a142_4_k_cu_8cec8f63_249894cute1_E,@object
	.size		_ZN40_INTERNAL_0558a142_4_k_cu_8cec8f63_249894cute1_E,(_ZN40_INTERNAL_0558a142_4_k_cu_8cec8f63_249894cuda3std3__45__cpo6cbeginE - _ZN40_INTERNAL_0558a142_4_k_cu_8cec8f63_249894cute1_E)
_ZN40_INTERNAL_0558a142_4_k_cu_8cec8f63_249894cute1_E:
	.zero		1
	.type		_ZN40_INTERNAL_0558a142_4_k_cu_8cec8f63_249894cuda3std3__45__cpo6cbeginE,@object
	.size		_ZN40_INTERNAL_0558a142_4_k_cu_8cec8f63_249894cuda3std3__45__cpo6cbeginE,(_ZN40_INTERNAL_0558a142_4_k_cu_8cec8f63_249894cuda3std3__48in_placeE - _ZN40_INTERNAL_0558a142_4_k_cu_8cec8f63_249894cuda3std3__45__cpo6cbeginE)
_ZN40_INTERNAL_0558a142_4_k_cu_8cec8f63_249894cuda3std3__45__cpo6cbeginE:
	.zero		1
	.type		_ZN40_INTERNAL_0558a142_4_k_cu_8cec8f63_249894cuda3std3__48in_placeE,@object
	.size		_ZN40_INTERNAL_0558a142_4_k_cu_8cec8f63_249894cuda3std3__48in_placeE,(_ZN40_INTERNAL_0558a142_4_k_cu_8cec8f63_249894cuda3std6ranges3__45__cpo9iter_moveE - _ZN40_INTERNAL_0558a142_4_k_cu_8cec8f63_249894cuda3std3__48in_placeE)
_ZN40_INTERNAL_0558a142_4_k_cu_8cec8f63_249894cuda3std3__48in_placeE:
	.zero		1
	.type		_ZN40_INTERNAL_0558a142_4_k_cu_8cec8f63_249894cuda3std6ranges3__45__cpo9iter_moveE,@object
	.size		_ZN40_INTERNAL_0558a142_4_k_cu_8cec8f63_249894cuda3std6ranges3__45__cpo9iter_moveE,(_ZN40_INTERNAL_0558a142_4_k_cu_8cec8f63_249894cuda3std3__45__cpo5beginE - _ZN40_INTERNAL_0558a142_4_k_cu_8cec8f63_249894cuda3std6ranges3__45__cpo9iter_moveE)
_ZN40_INTERNAL_0558a142_4_k_cu_8cec8f63_249894cuda3std6ranges3__45__cpo9iter_moveE:
	.zero		1
	.type		_ZN40_INTERNAL_0558a142_4_k_cu_8cec8f63_249894cuda3std3__45__cpo5beginE,@object
	.size		_ZN40_INTERNAL_0558a142_4_k_cu_8cec8f63_249894cuda3std3__45__cpo5beginE,(_ZN40_INTERNAL_0558a142_4_k_cu_8cec8f63_249894cuda3std3__442_GLOBAL__N__0558a142_4_k_cu_8cec8f63_249896ignoreE - _ZN40_INTERNAL_0558a142_4_k_cu_8cec8f63_249894cuda3std3__45__cpo5beginE)
_ZN40_INTERNAL_0558a142_4_k_cu_8cec8f63_249894cuda3std3__45__cpo5beginE:
	.zero		1
	.type		_ZN40_INTERNAL_0558a142_4_k_cu_8cec8f63_249894cuda3std3__442_GLOBAL__N__0558a142_4_k_cu_8cec8f63_249896ignoreE,@object
	.size		_ZN40_INTERNAL_0558a142_4_k_cu_8cec8f63_249894cuda3std3__442_GLOBAL__N__0558a142_4_k_cu_8cec8f63_249896ignoreE,(_ZN40_INTERNAL_0558a142_4_k_cu_8cec8f63_249894cute7productE - _ZN40_INTERNAL_0558a142_4_k_cu_8cec8f63_249894cuda3std3__442_GLOBAL__N__0558a142_4_k_cu_8cec8f63_249896ignoreE)
_ZN40_INTERNAL_0558a142_4_k_cu_8cec8f63_249894cuda3std3__442_GLOBAL__N__0558a142_4_k_cu_8cec8f63_249896ignoreE:
	.zero		1
	.type		_ZN40_INTERNAL_0558a142_4_k_cu_8cec8f63_249894cute7productE,@object
	.size		_ZN40_INTERNAL_0558a142_4_k_cu_8cec8f63_249894cute7productE,(_ZN40_INTERNAL_0558a142_4_k_cu_8cec8f63_249894cuda3std3__45__cpo3endE - _ZN40_INTERNAL_0558a142_4_k_cu_8cec8f63_249894cute7productE)
_ZN40_INTERNAL_0558a142_4_k_cu_8cec8f63_249894cute7productE:
	.zero		1
	.type		_ZN40_INTERNAL_0558a142_4_k_cu_8cec8f63_249894cuda3std3__45__cpo3endE,@object
	.size		_ZN40_INTERNAL_0558a142_4_k_cu_8cec8f63_249894cuda3std3__45__cpo3endE,(_ZN40_INTERNAL_0558a142_4_k_cu_8cec8f63_249894cuda3std3__419piecewise_constructE - _ZN40_INTERNAL_0558a142_4_k_cu_8cec8f63_249894cuda3std3__45__cpo3endE)
_ZN40_INTERNAL_0558a142_4_k_cu_8cec8f63_249894cuda3std3__45__cpo3endE:
	.zero		1
	.type		_ZN40_INTERNAL_0558a142_4_k_cu_8cec8f63_249894cuda3std3__419piecewise_constructE,@object
	.size		_ZN40_INTERNAL_0558a142_4_k_cu_8cec8f63_249894cuda3std3__419piecewise_constructE,(_ZN40_INTERNAL_0558a142_4_k_cu_8cec8f63_249894cuda3std3__45__cpo4cendE - _ZN40_INTERNAL_0558a142_4_k_cu_8cec8f63_249894cuda3std3__419piecewise_constructE)
_ZN40_INTERNAL_0558a142_4_k_cu_8cec8f63_249894cuda3std3__419piecewise_constructE:
	.zero		1
	.type		_ZN40_INTERNAL_0558a142_4_k_cu_8cec8f63_249894cuda3std3__45__cpo4cendE,@object
	.size		_ZN40_INTERNAL_0558a142_4_k_cu_8cec8f63_249894cuda3std3__45__cpo4cendE,(_ZN40_INTERNAL_0558a142_4_k_cu_8cec8f63_249894cuda3std6ranges3__45__cpo4swapE - _ZN40_INTERNAL_0558a142_4_k_cu_8cec8f63_249894cuda3std3__45__cpo4cendE)
_ZN40_INTERNAL_0558a142_4_k_cu_8cec8f63_249894cuda3std3__45__cpo4cendE:
	.zero		1
	.type		_ZN40_INTERNAL_0558a142_4_k_cu_8cec8f63_249894cuda3std6ranges3__45__cpo4swapE,@object
	.size		_ZN40_INTERNAL_0558a142_4_k_cu_8cec8f63_249894cuda3std6ranges3__45__cpo4swapE,(.L_8 - _ZN40_INTERNAL_0558a142_4_k_cu_8cec8f63_249894cuda3std6ranges3__45__cpo4swapE)
_ZN40_INTERNAL_0558a142_4_k_cu_8cec8f63_249894cuda3std6ranges3__45__cpo4swapE:
	.zero		1
.L_8:


//--------------------- .nv.constant0._ZN7cutlass13device_kernelINS_4gemm6kernel13GemmUniversalIN4cute5tupleIJiiiiEEENS1_10collective13CollectiveMmaINS1_34MainloopSm90TmaGmmaWarpSpecializedILi7ENS5_IJNS4_1CILi1EEESB_SB_EEENS1_32KernelTmaWarpSpecializedPingpongEEENS5_IJNSA_ILi64EEENSA_ILi128EEESF_EEENS_6half_tENS5_IJlSB_lEEESI_SJ_NS4_8TiledMMAINS4_8MMA_AtomIJNS4_4SM904GMMA26MMA_64x128x16_F32F16F16_SSILNSN_5MajorE0ELSP_0ELNSN_7ScaleInE1ELSQ_1EEEEEENS4_6LayoutISC_NS5_IJNSA_ILi0EEESU_SU_EEEEENS5_IJNS4_10UnderscoreESX_SX_EEEEENS4_13SM90_TMA_LOADENS4_14ComposedLayoutINS4_7SwizzleILi3ELi4ELi3EEENS4_18smem_ptr_flag_bitsILi16EEENST_INS5_IJNSA_ILi8EEESF_EEENS5_IJSF_SB_EEEEEEEvNS4_8identityES10_S1A_vS1B_EENS_8epilogue10collective6detail29Sm90TmaWarpSpecializedAdapterINS1E_15DefaultEpilogueISI_SJ_SJ_NS1D_6thread17LinearCombinationISI_Li1EffLNS1I_9ScaleType4KindE0ELNS_15FloatRoundStyleE2ESI_EENS1_15EpilogueDefaultEEEEEvvEEEEvNT_6ParamsE --------------------------
	.section	.nv.constant0._ZN7cutlass13device_kernelINS_4gemm6kernel13GemmUniversalIN4cute5tupleIJiiiiEEENS1_10collective13CollectiveMmaINS1_34MainloopSm90TmaGmmaWarpSpecializedILi7ENS5_IJNS4_1CILi1EEESB_SB_EEENS1_32KernelTmaWarpSpecializedPingpongEEENS5_IJNSA_ILi64EEENSA_ILi128EEESF_EEENS_6half_tENS5_IJlSB_lEEESI_SJ_NS4_8TiledMMAINS4_8MMA_AtomIJNS4_4SM904GMMA26MMA_64x128x16_F32F16F16_SSILNSN_5MajorE0ELSP_0ELNSN_7ScaleInE1ELSQ_1EEEEEENS4_6LayoutISC_NS5_IJNSA_ILi0EEESU_SU_EEEEENS5_IJNS4_10UnderscoreESX_SX_EEEEENS4_13SM90_TMA_LOADENS4_14ComposedLayoutINS4_7SwizzleILi3ELi4ELi3EEENS4_18smem_ptr_flag_bitsILi16EEENST_INS5_IJNSA_ILi8EEESF_EEENS5_IJSF_SB_EEEEEEEvNS4_8identityES10_S1A_vS1B_EENS_8epilogue10collective6detail29Sm90TmaWarpSpecializedAdapterINS1E_15DefaultEpilogueISI_SJ_SJ_NS1D_6thread17LinearCombinationISI_Li1EffLNS1I_9ScaleType4KindE0ELNS_15FloatRoundStyleE2ESI_EENS1_15EpilogueDefaultEEEEEvvEEEEvNT_6ParamsE,"a",@progbits
	.sectionflags	@""
	.align	4
.nv.constant0._ZN7cutlass13device_kernelINS_4gemm6kernel13GemmUniversalIN4cute5tupleIJiiiiEEENS1_10collective13CollectiveMmaINS1_34MainloopSm90TmaGmmaWarpSpecializedILi7ENS5_IJNS4_1CILi1EEESB_SB_EEENS1_32KernelTmaWarpSpecializedPingpongEEENS5_IJNSA_ILi64EEENSA_ILi128EEESF_EEENS_6half_tENS5_IJlSB_lEEESI_SJ_NS4_8TiledMMAINS4_8MMA_AtomIJNS4_4SM904GMMA26MMA_64x128x16_F32F16F16_SSILNSN_5MajorE0ELSP_0ELNSN_7ScaleInE1ELSQ_1EEEEEENS4_6LayoutISC_NS5_IJNSA_ILi0EEESU_SU_EEEEENS5_IJNS4_10UnderscoreESX_SX_EEEEENS4_13SM90_TMA_LOADENS4_14ComposedLayoutINS4_7SwizzleILi3ELi4ELi3EEENS4_18smem_ptr_flag_bitsILi16EEENST_INS5_IJNSA_ILi8EEESF_EEENS5_IJSF_SB_EEEEEEEvNS4_8identityES10_S1A_vS1B_EENS_8epilogue10collective6detail29Sm90TmaWarpSpecializedAdapterINS1E_15DefaultEpilogueISI_SJ_SJ_NS1D_6thread17LinearCombinationISI_Li1EffLNS1I_9ScaleType4KindE0ELNS_15FloatRoundStyleE2ESI_EENS1_15EpilogueDefaultEEEEEvvEEEEvNT_6ParamsE:
	.zero		1664


//--------------------- SYMBOLS --------------------------

	.type		.nv.reservedSmem.offset0,@object
	.size		.nv.reservedSmem.offset0,0x4
	.type		__assertfail,@function
